//
// Generated by NVIDIA NVVM Compiler
//
// Compiler Build ID: CL-36424714
// Cuda compilation tools, release 13.0, V13.0.88
// Based on NVVM 20.0.0
//

.version 9.0
.target sm_100
.address_size 64

	// .globl	_Z7setZeroiPf
// _ZZ16matrixVectorMultiPfS_S_E8partVect has been demoted

.visible .entry _Z7setZeroiPf(
	.param .u32 _Z7setZeroiPf_param_0,
	.param .u64 .ptr .align 1 _Z7setZeroiPf_param_1
)
{
	.reg .pred 	%p<2>;
	.reg .b32 	%r<7>;
	.reg .b64 	%rd<5>;

	ld.param.u32 	%r2, [_Z7setZeroiPf_param_0];
	ld.param.u64 	%rd1, [_Z7setZeroiPf_param_1];
	mov.u32 	%r3, %ctaid.x;
	mov.u32 	%r4, %ntid.x;
	mov.u32 	%r5, %tid.x;
	mad.lo.s32 	%r1, %r3, %r4, %r5;
	setp.ge.s32 	%p1, %r1, %r2;
	@%p1 bra 	$L__BB0_2;
	cvta.to.global.u64 	%rd2, %rd1;
	mul.wide.s32 	%rd3, %r1, 4;
	add.s64 	%rd4, %rd2, %rd3;
	mov.b32 	%r6, 0;
	st.global.u32 	[%rd4], %r6;
$L__BB0_2:
	ret;

}
	// .globl	_Z9setRowValiiPff
.visible .entry _Z9setRowValiiPff(
	.param .u32 _Z9setRowValiiPff_param_0,
	.param .u32 _Z9setRowValiiPff_param_1,
	.param .u64 .ptr .align 1 _Z9setRowValiiPff_param_2,
	.param .f32 _Z9setRowValiiPff_param_3
)
{
	.reg .pred 	%p<2>;
	.reg .b32 	%r<8>;
	.reg .b32 	%f<2>;
	.reg .b64 	%rd<5>;

	ld.param.u32 	%r2, [_Z9setRowValiiPff_param_0];
	ld.param.u32 	%r3, [_Z9setRowValiiPff_param_1];
	ld.param.u64 	%rd1, [_Z9setRowValiiPff_param_2];
	ld.param.f32 	%f1, [_Z9setRowValiiPff_param_3];
	mov.u32 	%r4, %ctaid.x;
	mov.u32 	%r5, %ntid.x;
	mov.u32 	%r6, %tid.x;
	mad.lo.s32 	%r1, %r4, %r5, %r6;
	setp.ge.s32 	%p1, %r1, %r2;
	@%p1 bra 	$L__BB1_2;
	cvta.to.global.u64 	%rd2, %rd1;
	mad.lo.s32 	%r7, %r3, %r2, %r1;
	mul.wide.s32 	%rd3, %r7, 4;
	add.s64 	%rd4, %rd2, %rd3;
	st.global.f32 	[%rd4], %f1;
$L__BB1_2:
	ret;

}
	// .globl	_Z6matAddiPfS_S_
.visible .entry _Z6matAddiPfS_S_(
	.param .u32 _Z6matAddiPfS_S__param_0,
	.param .u64 .ptr .align 1 _Z6matAddiPfS_S__param_1,
	.param .u64 .ptr .align 1 _Z6matAddiPfS_S__param_2,
	.param .u64 .ptr .align 1 _Z6matAddiPfS_S__param_3
)
{
	.reg .pred 	%p<2>;
	.reg .b32 	%r<6>;
	.reg .b32 	%f<4>;
	.reg .b64 	%rd<11>;

	ld.param.u32 	%r2, [_Z6matAddiPfS_S__param_0];
	ld.param.u64 	%rd1, [_Z6matAddiPfS_S__param_1];
	ld.param.u64 	%rd2, [_Z6matAddiPfS_S__param_2];
	ld.param.u64 	%rd3, [_Z6matAddiPfS_S__param_3];
	mov.u32 	%r3, %ctaid.x;
	mov.u32 	%r4, %ntid.x;
	mov.u32 	%r5, %tid.x;
	mad.lo.s32 	%r1, %r3, %r4, %r5;
	setp.ge.s32 	%p1, %r1, %r2;
	@%p1 bra 	$L__BB2_2;
	cvta.to.global.u64 	%rd4, %rd1;
	cvta.to.global.u64 	%rd5, %rd2;
	cvta.to.global.u64 	%rd6, %rd3;
	mul.wide.s32 	%rd7, %r1, 4;
	add.s64 	%rd8, %rd4, %rd7;
	ld.global.f32 	%f1, [%rd8];
	add.s64 	%rd9, %rd5, %rd7;
	ld.global.f32 	%f2, [%rd9];
	add.f32 	%f3, %f1, %f2;
	add.s64 	%rd10, %rd6, %rd7;
	st.global.f32 	[%rd10], %f3;
$L__BB2_2:
	ret;

}
	// .globl	_Z6matSubiPfS_S_
.visible .entry _Z6matSubiPfS_S_(
	.param .u32 _Z6matSubiPfS_S__param_0,
	.param .u64 .ptr .align 1 _Z6matSubiPfS_S__param_1,
	.param .u64 .ptr .align 1 _Z6matSubiPfS_S__param_2,
	.param .u64 .ptr .align 1 _Z6matSubiPfS_S__param_3
)
{
	.reg .pred 	%p<2>;
	.reg .b32 	%r<6>;
	.reg .b32 	%f<4>;
	.reg .b64 	%rd<11>;

	ld.param.u32 	%r2, [_Z6matSubiPfS_S__param_0];
	ld.param.u64 	%rd1, [_Z6matSubiPfS_S__param_1];
	ld.param.u64 	%rd2, [_Z6matSubiPfS_S__param_2];
	ld.param.u64 	%rd3, [_Z6matSubiPfS_S__param_3];
	mov.u32 	%r3, %ctaid.x;
	mov.u32 	%r4, %ntid.x;
	mov.u32 	%r5, %tid.x;
	mad.lo.s32 	%r1, %r3, %r4, %r5;
	setp.ge.s32 	%p1, %r1, %r2;
	@%p1 bra 	$L__BB3_2;
	cvta.to.global.u64 	%rd4, %rd1;
	cvta.to.global.u64 	%rd5, %rd2;
	cvta.to.global.u64 	%rd6, %rd3;
	mul.wide.s32 	%rd7, %r1, 4;
	add.s64 	%rd8, %rd4, %rd7;
	ld.global.f32 	%f1, [%rd8];
	add.s64 	%rd9, %rd5, %rd7;
	ld.global.f32 	%f2, [%rd9];
	sub.f32 	%f3, %f1, %f2;
	add.s64 	%rd10, %rd6, %rd7;
	st.global.f32 	[%rd10], %f3;
$L__BB3_2:
	ret;

}
	// .globl	_Z8matScaleiPff
.visible .entry _Z8matScaleiPff(
	.param .u32 _Z8matScaleiPff_param_0,
	.param .u64 .ptr .align 1 _Z8matScaleiPff_param_1,
	.param .f32 _Z8matScaleiPff_param_2
)
{
	.reg .pred 	%p<2>;
	.reg .b32 	%r<6>;
	.reg .b32 	%f<4>;
	.reg .b64 	%rd<5>;

	ld.param.u32 	%r2, [_Z8matScaleiPff_param_0];
	ld.param.u64 	%rd1, [_Z8matScaleiPff_param_1];
	ld.param.f32 	%f1, [_Z8matScaleiPff_param_2];
	mov.u32 	%r3, %ctaid.x;
	mov.u32 	%r4, %ntid.x;
	mov.u32 	%r5, %tid.x;
	mad.lo.s32 	%r1, %r3, %r4, %r5;
	setp.ge.s32 	%p1, %r1, %r2;
	@%p1 bra 	$L__BB4_2;
	cvta.to.global.u64 	%rd2, %rd1;
	mul.wide.s32 	%rd3, %r1, 4;
	add.s64 	%rd4, %rd2, %rd3;
	ld.global.f32 	%f2, [%rd4];
	mul.f32 	%f3, %f1, %f2;
	st.global.f32 	[%rd4], %f3;
$L__BB4_2:
	ret;

}
	// .globl	_Z11computeLossiiPfS_S_
.visible .entry _Z11computeLossiiPfS_S_(
	.param .u32 _Z11computeLossiiPfS_S__param_0,
	.param .u32 _Z11computeLossiiPfS_S__param_1,
	.param .u64 .ptr .align 1 _Z11computeLossiiPfS_S__param_2,
	.param .u64 .ptr .align 1 _Z11computeLossiiPfS_S__param_3,
	.param .u64 .ptr .align 1 _Z11computeLossiiPfS_S__param_4
)
{
	.reg .pred 	%p<11>;
	.reg .b32 	%r<38>;
	.reg .b32 	%f<141>;
	.reg .b64 	%rd<74>;

	ld.param.u32 	%r23, [_Z11computeLossiiPfS_S__param_0];
	ld.param.u32 	%r24, [_Z11computeLossiiPfS_S__param_1];
	ld.param.u64 	%rd4, [_Z11computeLossiiPfS_S__param_2];
	ld.param.u64 	%rd5, [_Z11computeLossiiPfS_S__param_3];
	ld.param.u64 	%rd3, [_Z11computeLossiiPfS_S__param_4];
	cvta.to.global.u64 	%rd1, %rd4;
	cvta.to.global.u64 	%rd2, %rd5;
	mov.u32 	%r25, %ctaid.x;
	mov.u32 	%r26, %ntid.x;
	mov.u32 	%r27, %tid.x;
	mad.lo.s32 	%r1, %r25, %r26, %r27;
	setp.ge.s32 	%p1, %r1, %r23;
	@%p1 bra 	$L__BB5_15;
	setp.lt.s32 	%p2, %r24, 1;
	mov.f32 	%f140, 0f00000000;
	@%p2 bra 	$L__BB5_14;
	and.b32  	%r2, %r24, 15;
	setp.lt.u32 	%p3, %r24, 16;
	mov.f32 	%f140, 0f00000000;
	mov.b32 	%r34, 0;
	@%p3 bra 	$L__BB5_5;
	and.b32  	%r34, %r24, 2147483632;
	neg.s32 	%r32, %r34;
	shl.b32 	%r5, %r23, 4;
	mov.f32 	%f140, 0f00000000;
	mul.wide.s32 	%rd9, %r23, 4;
	mov.u32 	%r31, %r1;
$L__BB5_4:
	.pragma "nounroll";
	mul.wide.s32 	%rd6, %r31, 4;
	add.s64 	%rd7, %rd2, %rd6;
	ld.global.f32 	%f18, [%rd7];
	add.s64 	%rd8, %rd1, %rd6;
	ld.global.f32 	%f19, [%rd8];
	sub.f32 	%f20, %f18, %f19;
	fma.rn.f32 	%f21, %f20, %f20, %f140;
	add.s64 	%rd10, %rd7, %rd9;
	ld.global.f32 	%f22, [%rd10];
	add.s64 	%rd11, %rd8, %rd9;
	ld.global.f32 	%f23, [%rd11];
	sub.f32 	%f24, %f22, %f23;
	fma.rn.f32 	%f25, %f24, %f24, %f21;
	add.s64 	%rd12, %rd10, %rd9;
	ld.global.f32 	%f26, [%rd12];
	add.s64 	%rd13, %rd11, %rd9;
	ld.global.f32 	%f27, [%rd13];
	sub.f32 	%f28, %f26, %f27;
	fma.rn.f32 	%f29, %f28, %f28, %f25;
	add.s64 	%rd14, %rd12, %rd9;
	ld.global.f32 	%f30, [%rd14];
	add.s64 	%rd15, %rd13, %rd9;
	ld.global.f32 	%f31, [%rd15];
	sub.f32 	%f32, %f30, %f31;
	fma.rn.f32 	%f33, %f32, %f32, %f29;
	add.s64 	%rd16, %rd14, %rd9;
	ld.global.f32 	%f34, [%rd16];
	add.s64 	%rd17, %rd15, %rd9;
	ld.global.f32 	%f35, [%rd17];
	sub.f32 	%f36, %f34, %f35;
	fma.rn.f32 	%f37, %f36, %f36, %f33;
	add.s64 	%rd18, %rd16, %rd9;
	ld.global.f32 	%f38, [%rd18];
	add.s64 	%rd19, %rd17, %rd9;
	ld.global.f32 	%f39, [%rd19];
	sub.f32 	%f40, %f38, %f39;
	fma.rn.f32 	%f41, %f40, %f40, %f37;
	add.s64 	%rd20, %rd18, %rd9;
	ld.global.f32 	%f42, [%rd20];
	add.s64 	%rd21, %rd19, %rd9;
	ld.global.f32 	%f43, [%rd21];
	sub.f32 	%f44, %f42, %f43;
	fma.rn.f32 	%f45, %f44, %f44, %f41;
	add.s64 	%rd22, %rd20, %rd9;
	ld.global.f32 	%f46, [%rd22];
	add.s64 	%rd23, %rd21, %rd9;
	ld.global.f32 	%f47, [%rd23];
	sub.f32 	%f48, %f46, %f47;
	fma.rn.f32 	%f49, %f48, %f48, %f45;
	add.s64 	%rd24, %rd22, %rd9;
	ld.global.f32 	%f50, [%rd24];
	add.s64 	%rd25, %rd23, %rd9;
	ld.global.f32 	%f51, [%rd25];
	sub.f32 	%f52, %f50, %f51;
	fma.rn.f32 	%f53, %f52, %f52, %f49;
	add.s64 	%rd26, %rd24, %rd9;
	ld.global.f32 	%f54, [%rd26];
	add.s64 	%rd27, %rd25, %rd9;
	ld.global.f32 	%f55, [%rd27];
	sub.f32 	%f56, %f54, %f55;
	fma.rn.f32 	%f57, %f56, %f56, %f53;
	add.s64 	%rd28, %rd26, %rd9;
	ld.global.f32 	%f58, [%rd28];
	add.s64 	%rd29, %rd27, %rd9;
	ld.global.f32 	%f59, [%rd29];
	sub.f32 	%f60, %f58, %f59;
	fma.rn.f32 	%f61, %f60, %f60, %f57;
	add.s64 	%rd30, %rd28, %rd9;
	ld.global.f32 	%f62, [%rd30];
	add.s64 	%rd31, %rd29, %rd9;
	ld.global.f32 	%f63, [%rd31];
	sub.f32 	%f64, %f62, %f63;
	fma.rn.f32 	%f65, %f64, %f64, %f61;
	add.s64 	%rd32, %rd30, %rd9;
	ld.global.f32 	%f66, [%rd32];
	add.s64 	%rd33, %rd31, %rd9;
	ld.global.f32 	%f67, [%rd33];
	sub.f32 	%f68, %f66, %f67;
	fma.rn.f32 	%f69, %f68, %f68, %f65;
	add.s64 	%rd34, %rd32, %rd9;
	ld.global.f32 	%f70, [%rd34];
	add.s64 	%rd35, %rd33, %rd9;
	ld.global.f32 	%f71, [%rd35];
	sub.f32 	%f72, %f70, %f71;
	fma.rn.f32 	%f73, %f72, %f72, %f69;
	add.s64 	%rd36, %rd34, %rd9;
	ld.global.f32 	%f74, [%rd36];
	add.s64 	%rd37, %rd35, %rd9;
	ld.global.f32 	%f75, [%rd37];
	sub.f32 	%f76, %f74, %f75;
	fma.rn.f32 	%f77, %f76, %f76, %f73;
	add.s64 	%rd38, %rd36, %rd9;
	ld.global.f32 	%f78, [%rd38];
	add.s64 	%rd39, %rd37, %rd9;
	ld.global.f32 	%f79, [%rd39];
	sub.f32 	%f80, %f78, %f79;
	fma.rn.f32 	%f140, %f80, %f80, %f77;
	add.s32 	%r32, %r32, 16;
	add.s32 	%r31, %r31, %r5;
	setp.ne.s32 	%p4, %r32, 0;
	@%p4 bra 	$L__BB5_4;
$L__BB5_5:
	setp.eq.s32 	%p5, %r2, 0;
	@%p5 bra 	$L__BB5_14;
	and.b32  	%r11, %r24, 7;
	setp.lt.u32 	%p6, %r2, 8;
	@%p6 bra 	$L__BB5_8;
	mad.lo.s32 	%r29, %r34, %r23, %r1;
	mul.wide.s32 	%rd40, %r29, 4;
	add.s64 	%rd41, %rd2, %rd40;
	ld.global.f32 	%f82, [%rd41];
	add.s64 	%rd42, %rd1, %rd40;
	ld.global.f32 	%f83, [%rd42];
	sub.f32 	%f84, %f82, %f83;
	fma.rn.f32 	%f85, %f84, %f84, %f140;
	mul.wide.s32 	%rd43, %r23, 4;
	add.s64 	%rd44, %rd41, %rd43;
	ld.global.f32 	%f86, [%rd44];
	add.s64 	%rd45, %rd42, %rd43;
	ld.global.f32 	%f87, [%rd45];
	sub.f32 	%f88, %f86, %f87;
	fma.rn.f32 	%f89, %f88, %f88, %f85;
	add.s64 	%rd46, %rd44, %rd43;
	ld.global.f32 	%f90, [%rd46];
	add.s64 	%rd47, %rd45, %rd43;
	ld.global.f32 	%f91, [%rd47];
	sub.f32 	%f92, %f90, %f91;
	fma.rn.f32 	%f93, %f92, %f92, %f89;
	add.s64 	%rd48, %rd46, %rd43;
	ld.global.f32 	%f94, [%rd48];
	add.s64 	%rd49, %rd47, %rd43;
	ld.global.f32 	%f95, [%rd49];
	sub.f32 	%f96, %f94, %f95;
	fma.rn.f32 	%f97, %f96, %f96, %f93;
	add.s64 	%rd50, %rd48, %rd43;
	ld.global.f32 	%f98, [%rd50];
	add.s64 	%rd51, %rd49, %rd43;
	ld.global.f32 	%f99, [%rd51];
	sub.f32 	%f100, %f98, %f99;
	fma.rn.f32 	%f101, %f100, %f100, %f97;
	add.s64 	%rd52, %rd50, %rd43;
	ld.global.f32 	%f102, [%rd52];
	add.s64 	%rd53, %rd51, %rd43;
	ld.global.f32 	%f103, [%rd53];
	sub.f32 	%f104, %f102, %f103;
	fma.rn.f32 	%f105, %f104, %f104, %f101;
	add.s64 	%rd54, %rd52, %rd43;
	ld.global.f32 	%f106, [%rd54];
	add.s64 	%rd55, %rd53, %rd43;
	ld.global.f32 	%f107, [%rd55];
	sub.f32 	%f108, %f106, %f107;
	fma.rn.f32 	%f109, %f108, %f108, %f105;
	add.s64 	%rd56, %rd54, %rd43;
	ld.global.f32 	%f110, [%rd56];
	add.s64 	%rd57, %rd55, %rd43;
	ld.global.f32 	%f111, [%rd57];
	sub.f32 	%f112, %f110, %f111;
	fma.rn.f32 	%f140, %f112, %f112, %f109;
	add.s32 	%r34, %r34, 8;
$L__BB5_8:
	setp.eq.s32 	%p7, %r11, 0;
	@%p7 bra 	$L__BB5_14;
	and.b32  	%r14, %r24, 3;
	setp.lt.u32 	%p8, %r11, 4;
	@%p8 bra 	$L__BB5_11;
	mad.lo.s32 	%r30, %r34, %r23, %r1;
	mul.wide.s32 	%rd58, %r30, 4;
	add.s64 	%rd59, %rd2, %rd58;
	ld.global.f32 	%f114, [%rd59];
	add.s64 	%rd60, %rd1, %rd58;
	ld.global.f32 	%f115, [%rd60];
	sub.f32 	%f116, %f114, %f115;
	fma.rn.f32 	%f117, %f116, %f116, %f140;
	mul.wide.s32 	%rd61, %r23, 4;
	add.s64 	%rd62, %rd59, %rd61;
	ld.global.f32 	%f118, [%rd62];
	add.s64 	%rd63, %rd60, %rd61;
	ld.global.f32 	%f119, [%rd63];
	sub.f32 	%f120, %f118, %f119;
	fma.rn.f32 	%f121, %f120, %f120, %f117;
	add.s64 	%rd64, %rd62, %rd61;
	ld.global.f32 	%f122, [%rd64];
	add.s64 	%rd65, %rd63, %rd61;
	ld.global.f32 	%f123, [%rd65];
	sub.f32 	%f124, %f122, %f123;
	fma.rn.f32 	%f125, %f124, %f124, %f121;
	add.s64 	%rd66, %rd64, %rd61;
	ld.global.f32 	%f126, [%rd66];
	add.s64 	%rd67, %rd65, %rd61;
	ld.global.f32 	%f127, [%rd67];
	sub.f32 	%f128, %f126, %f127;
	fma.rn.f32 	%f140, %f128, %f128, %f125;
	add.s32 	%r34, %r34, 4;
$L__BB5_11:
	setp.eq.s32 	%p9, %r14, 0;
	@%p9 bra 	$L__BB5_14;
	mad.lo.s32 	%r37, %r34, %r23, %r1;
	neg.s32 	%r36, %r14;
$L__BB5_13:
	.pragma "nounroll";
	mul.wide.s32 	%rd68, %r37, 4;
	add.s64 	%rd69, %rd2, %rd68;
	ld.global.f32 	%f129, [%rd69];
	add.s64 	%rd70, %rd1, %rd68;
	ld.global.f32 	%f130, [%rd70];
	sub.f32 	%f131, %f129, %f130;
	fma.rn.f32 	%f140, %f131, %f131, %f140;
	add.s32 	%r37, %r37, %r23;
	add.s32 	%r36, %r36, 1;
	setp.ne.s32 	%p10, %r36, 0;
	@%p10 bra 	$L__BB5_13;
$L__BB5_14:
	cvta.to.global.u64 	%rd71, %rd3;
	mul.wide.s32 	%rd72, %r1, 4;
	add.s64 	%rd73, %rd71, %rd72;
	st.global.f32 	[%rd73], %f140;
$L__BB5_15:
	ret;

}
	// .globl	_Z15activationDeriviPfS_S_
.visible .entry _Z15activationDeriviPfS_S_(
	.param .u32 _Z15activationDeriviPfS_S__param_0,
	.param .u64 .ptr .align 1 _Z15activationDeriviPfS_S__param_1,
	.param .u64 .ptr .align 1 _Z15activationDeriviPfS_S__param_2,
	.param .u64 .ptr .align 1 _Z15activationDeriviPfS_S__param_3
)
{
	.reg .pred 	%p<2>;
	.reg .b32 	%r<6>;
	.reg .b32 	%f<9>;
	.reg .b64 	%rd<11>;

	ld.param.u32 	%r2, [_Z15activationDeriviPfS_S__param_0];
	ld.param.u64 	%rd1, [_Z15activationDeriviPfS_S__param_1];
	ld.param.u64 	%rd2, [_Z15activationDeriviPfS_S__param_2];
	ld.param.u64 	%rd3, [_Z15activationDeriviPfS_S__param_3];
	mov.u32 	%r3, %ctaid.x;
	mov.u32 	%r4, %ntid.x;
	mov.u32 	%r5, %tid.x;
	mad.lo.s32 	%r1, %r3, %r4, %r5;
	setp.ge.s32 	%p1, %r1, %r2;
	@%p1 bra 	$L__BB6_2;
	cvta.to.global.u64 	%rd4, %rd1;
	cvta.to.global.u64 	%rd5, %rd2;
	cvta.to.global.u64 	%rd6, %rd3;
	mul.wide.s32 	%rd7, %r1, 4;
	add.s64 	%rd8, %rd4, %rd7;
	ld.global.f32 	%f1, [%rd8];
	add.s64 	%rd9, %rd5, %rd7;
	ld.global.f32 	%f2, [%rd9];
	mul.f32 	%f3, %f2, %f2;
	mov.f32 	%f4, 0f3F800000;
	sub.f32 	%f5, %f4, %f3;
	mul.f32 	%f6, %f1, %f5;
	mul.f32 	%f7, %f6, 0f3F2AAAAB;
	mul.f32 	%f8, %f7, 0f3FDBA29C;
	add.s64 	%rd10, %rd6, %rd7;
	st.global.f32 	[%rd10], %f8;
$L__BB6_2:
	ret;

}
	// .globl	_Z10biasDerivsiiPfS_
.visible .entry _Z10biasDerivsiiPfS_(
	.param .u32 _Z10biasDerivsiiPfS__param_0,
	.param .u32 _Z10biasDerivsiiPfS__param_1,
	.param .u64 .ptr .align 1 _Z10biasDerivsiiPfS__param_2,
	.param .u64 .ptr .align 1 _Z10biasDerivsiiPfS__param_3
)
{
	.reg .pred 	%p<11>;
	.reg .b32 	%r<38>;
	.reg .b32 	%f<85>;
	.reg .b64 	%rd<16>;

	ld.param.u32 	%r24, [_Z10biasDerivsiiPfS__param_0];
	ld.param.u32 	%r23, [_Z10biasDerivsiiPfS__param_1];
	ld.param.u64 	%rd4, [_Z10biasDerivsiiPfS__param_2];
	ld.param.u64 	%rd3, [_Z10biasDerivsiiPfS__param_3];
	cvta.to.global.u64 	%rd1, %rd4;
	mov.u32 	%r25, %ctaid.x;
	mov.u32 	%r26, %ntid.x;
	mov.u32 	%r27, %tid.x;
	mad.lo.s32 	%r1, %r25, %r26, %r27;
	setp.ge.s32 	%p1, %r1, %r24;
	@%p1 bra 	$L__BB7_15;
	setp.lt.s32 	%p2, %r23, 1;
	mov.f32 	%f84, 0f00000000;
	@%p2 bra 	$L__BB7_14;
	mul.lo.s32 	%r2, %r23, %r1;
	and.b32  	%r3, %r23, 15;
	setp.lt.u32 	%p3, %r23, 16;
	mov.f32 	%f84, 0f00000000;
	mov.b32 	%r34, 0;
	@%p3 bra 	$L__BB7_5;
	and.b32  	%r34, %r23, 2147483632;
	neg.s32 	%r32, %r34;
	add.s64 	%rd2, %rd1, 32;
	mov.f32 	%f84, 0f00000000;
	mov.u32 	%r31, %r2;
$L__BB7_4:
	.pragma "nounroll";
	mul.wide.s32 	%rd5, %r31, 4;
	add.s64 	%rd6, %rd2, %rd5;
	ld.global.f32 	%f18, [%rd6+-32];
	add.f32 	%f19, %f84, %f18;
	ld.global.f32 	%f20, [%rd6+-28];
	add.f32 	%f21, %f19, %f20;
	ld.global.f32 	%f22, [%rd6+-24];
	add.f32 	%f23, %f21, %f22;
	ld.global.f32 	%f24, [%rd6+-20];
	add.f32 	%f25, %f23, %f24;
	ld.global.f32 	%f26, [%rd6+-16];
	add.f32 	%f27, %f25, %f26;
	ld.global.f32 	%f28, [%rd6+-12];
	add.f32 	%f29, %f27, %f28;
	ld.global.f32 	%f30, [%rd6+-8];
	add.f32 	%f31, %f29, %f30;
	ld.global.f32 	%f32, [%rd6+-4];
	add.f32 	%f33, %f31, %f32;
	ld.global.f32 	%f34, [%rd6];
	add.f32 	%f35, %f33, %f34;
	ld.global.f32 	%f36, [%rd6+4];
	add.f32 	%f37, %f35, %f36;
	ld.global.f32 	%f38, [%rd6+8];
	add.f32 	%f39, %f37, %f38;
	ld.global.f32 	%f40, [%rd6+12];
	add.f32 	%f41, %f39, %f40;
	ld.global.f32 	%f42, [%rd6+16];
	add.f32 	%f43, %f41, %f42;
	ld.global.f32 	%f44, [%rd6+20];
	add.f32 	%f45, %f43, %f44;
	ld.global.f32 	%f46, [%rd6+24];
	add.f32 	%f47, %f45, %f46;
	ld.global.f32 	%f48, [%rd6+28];
	add.f32 	%f84, %f47, %f48;
	add.s32 	%r32, %r32, 16;
	add.s32 	%r31, %r31, 16;
	setp.ne.s32 	%p4, %r32, 0;
	@%p4 bra 	$L__BB7_4;
$L__BB7_5:
	setp.eq.s32 	%p5, %r3, 0;
	@%p5 bra 	$L__BB7_14;
	and.b32  	%r11, %r23, 7;
	setp.lt.u32 	%p6, %r3, 8;
	@%p6 bra 	$L__BB7_8;
	add.s32 	%r29, %r34, %r2;
	mul.wide.s32 	%rd7, %r29, 4;
	add.s64 	%rd8, %rd1, %rd7;
	ld.global.f32 	%f50, [%rd8];
	add.f32 	%f51, %f84, %f50;
	ld.global.f32 	%f52, [%rd8+4];
	add.f32 	%f53, %f51, %f52;
	ld.global.f32 	%f54, [%rd8+8];
	add.f32 	%f55, %f53, %f54;
	ld.global.f32 	%f56, [%rd8+12];
	add.f32 	%f57, %f55, %f56;
	ld.global.f32 	%f58, [%rd8+16];
	add.f32 	%f59, %f57, %f58;
	ld.global.f32 	%f60, [%rd8+20];
	add.f32 	%f61, %f59, %f60;
	ld.global.f32 	%f62, [%rd8+24];
	add.f32 	%f63, %f61, %f62;
	ld.global.f32 	%f64, [%rd8+28];
	add.f32 	%f84, %f63, %f64;
	add.s32 	%r34, %r34, 8;
$L__BB7_8:
	setp.eq.s32 	%p7, %r11, 0;
	@%p7 bra 	$L__BB7_14;
	and.b32  	%r14, %r23, 3;
	setp.lt.u32 	%p8, %r11, 4;
	@%p8 bra 	$L__BB7_11;
	add.s32 	%r30, %r34, %r2;
	mul.wide.s32 	%rd9, %r30, 4;
	add.s64 	%rd10, %rd1, %rd9;
	ld.global.f32 	%f66, [%rd10];
	add.f32 	%f67, %f84, %f66;
	ld.global.f32 	%f68, [%rd10+4];
	add.f32 	%f69, %f67, %f68;
	ld.global.f32 	%f70, [%rd10+8];
	add.f32 	%f71, %f69, %f70;
	ld.global.f32 	%f72, [%rd10+12];
	add.f32 	%f84, %f71, %f72;
	add.s32 	%r34, %r34, 4;
$L__BB7_11:
	setp.eq.s32 	%p9, %r14, 0;
	@%p9 bra 	$L__BB7_14;
	add.s32 	%r37, %r34, %r2;
	neg.s32 	%r36, %r14;
$L__BB7_13:
	.pragma "nounroll";
	mul.wide.s32 	%rd11, %r37, 4;
	add.s64 	%rd12, %rd1, %rd11;
	ld.global.f32 	%f73, [%rd12];
	add.f32 	%f84, %f84, %f73;
	add.s32 	%r37, %r37, 1;
	add.s32 	%r36, %r36, 1;
	setp.ne.s32 	%p10, %r36, 0;
	@%p10 bra 	$L__BB7_13;
$L__BB7_14:
	cvt.rn.f32.s32 	%f74, %r23;
	div.rn.f32 	%f75, %f84, %f74;
	cvta.to.global.u64 	%rd13, %rd3;
	mul.wide.s32 	%rd14, %r1, 4;
	add.s64 	%rd15, %rd13, %rd14;
	st.global.f32 	[%rd15], %f75;
$L__BB7_15:
	ret;

}
	// .globl	_Z7softMaxiiPf
.visible .entry _Z7softMaxiiPf(
	.param .u32 _Z7softMaxiiPf_param_0,
	.param .u32 _Z7softMaxiiPf_param_1,
	.param .u64 .ptr .align 1 _Z7softMaxiiPf_param_2
)
{
	.reg .pred 	%p<20>;
	.reg .b32 	%r<62>;
	.reg .b32 	%f<201>;
	.reg .b64 	%rd<61>;

	ld.param.u32 	%r37, [_Z7softMaxiiPf_param_0];
	ld.param.u32 	%r38, [_Z7softMaxiiPf_param_1];
	ld.param.u64 	%rd2, [_Z7softMaxiiPf_param_2];
	cvta.to.global.u64 	%rd1, %rd2;
	mov.u32 	%r39, %ctaid.x;
	mov.u32 	%r40, %ntid.x;
	mov.u32 	%r41, %tid.x;
	mad.lo.s32 	%r1, %r39, %r40, %r41;
	setp.ge.s32 	%p1, %r1, %r37;
	@%p1 bra 	$L__BB8_26;
	setp.lt.s32 	%p2, %r38, 1;
	mov.f32 	%f199, 0f00000000;
	@%p2 bra 	$L__BB8_14;
	and.b32  	%r2, %r38, 15;
	setp.lt.u32 	%p3, %r38, 16;
	mov.f32 	%f199, 0f00000000;
	mov.b32 	%r50, 0;
	@%p3 bra 	$L__BB8_5;
	and.b32  	%r50, %r38, 2147483632;
	neg.s32 	%r56, %r50;
	shl.b32 	%r5, %r37, 4;
	mov.f32 	%f199, 0f00000000;
	mul.wide.s32 	%rd5, %r37, 4;
	mov.u32 	%r55, %r1;
$L__BB8_4:
	.pragma "nounroll";
	mul.wide.s32 	%rd3, %r55, 4;
	add.s64 	%rd4, %rd1, %rd3;
	ld.global.f32 	%f18, [%rd4];
	mul.f32 	%f19, %f18, 0f3FB8AA3B;
	ex2.approx.f32 	%f20, %f19;
	add.f32 	%f21, %f199, %f20;
	add.s64 	%rd6, %rd4, %rd5;
	ld.global.f32 	%f22, [%rd6];
	mul.f32 	%f23, %f22, 0f3FB8AA3B;
	ex2.approx.f32 	%f24, %f23;
	add.f32 	%f25, %f21, %f24;
	add.s64 	%rd7, %rd6, %rd5;
	ld.global.f32 	%f26, [%rd7];
	mul.f32 	%f27, %f26, 0f3FB8AA3B;
	ex2.approx.f32 	%f28, %f27;
	add.f32 	%f29, %f25, %f28;
	add.s64 	%rd8, %rd7, %rd5;
	ld.global.f32 	%f30, [%rd8];
	mul.f32 	%f31, %f30, 0f3FB8AA3B;
	ex2.approx.f32 	%f32, %f31;
	add.f32 	%f33, %f29, %f32;
	add.s64 	%rd9, %rd8, %rd5;
	ld.global.f32 	%f34, [%rd9];
	mul.f32 	%f35, %f34, 0f3FB8AA3B;
	ex2.approx.f32 	%f36, %f35;
	add.f32 	%f37, %f33, %f36;
	add.s64 	%rd10, %rd9, %rd5;
	ld.global.f32 	%f38, [%rd10];
	mul.f32 	%f39, %f38, 0f3FB8AA3B;
	ex2.approx.f32 	%f40, %f39;
	add.f32 	%f41, %f37, %f40;
	add.s64 	%rd11, %rd10, %rd5;
	ld.global.f32 	%f42, [%rd11];
	mul.f32 	%f43, %f42, 0f3FB8AA3B;
	ex2.approx.f32 	%f44, %f43;
	add.f32 	%f45, %f41, %f44;
	add.s64 	%rd12, %rd11, %rd5;
	ld.global.f32 	%f46, [%rd12];
	mul.f32 	%f47, %f46, 0f3FB8AA3B;
	ex2.approx.f32 	%f48, %f47;
	add.f32 	%f49, %f45, %f48;
	add.s64 	%rd13, %rd12, %rd5;
	ld.global.f32 	%f50, [%rd13];
	mul.f32 	%f51, %f50, 0f3FB8AA3B;
	ex2.approx.f32 	%f52, %f51;
	add.f32 	%f53, %f49, %f52;
	add.s64 	%rd14, %rd13, %rd5;
	ld.global.f32 	%f54, [%rd14];
	mul.f32 	%f55, %f54, 0f3FB8AA3B;
	ex2.approx.f32 	%f56, %f55;
	add.f32 	%f57, %f53, %f56;
	add.s64 	%rd15, %rd14, %rd5;
	ld.global.f32 	%f58, [%rd15];
	mul.f32 	%f59, %f58, 0f3FB8AA3B;
	ex2.approx.f32 	%f60, %f59;
	add.f32 	%f61, %f57, %f60;
	add.s64 	%rd16, %rd15, %rd5;
	ld.global.f32 	%f62, [%rd16];
	mul.f32 	%f63, %f62, 0f3FB8AA3B;
	ex2.approx.f32 	%f64, %f63;
	add.f32 	%f65, %f61, %f64;
	add.s64 	%rd17, %rd16, %rd5;
	ld.global.f32 	%f66, [%rd17];
	mul.f32 	%f67, %f66, 0f3FB8AA3B;
	ex2.approx.f32 	%f68, %f67;
	add.f32 	%f69, %f65, %f68;
	add.s64 	%rd18, %rd17, %rd5;
	ld.global.f32 	%f70, [%rd18];
	mul.f32 	%f71, %f70, 0f3FB8AA3B;
	ex2.approx.f32 	%f72, %f71;
	add.f32 	%f73, %f69, %f72;
	add.s64 	%rd19, %rd18, %rd5;
	ld.global.f32 	%f74, [%rd19];
	mul.f32 	%f75, %f74, 0f3FB8AA3B;
	ex2.approx.f32 	%f76, %f75;
	add.f32 	%f77, %f73, %f76;
	add.s64 	%rd20, %rd19, %rd5;
	ld.global.f32 	%f78, [%rd20];
	mul.f32 	%f79, %f78, 0f3FB8AA3B;
	ex2.approx.f32 	%f80, %f79;
	add.f32 	%f199, %f77, %f80;
	add.s32 	%r56, %r56, 16;
	add.s32 	%r55, %r55, %r5;
	setp.eq.s32 	%p4, %r56, 0;
	@%p4 bra 	$L__BB8_5;
	bra.uni 	$L__BB8_4;
$L__BB8_5:
	setp.eq.s32 	%p5, %r2, 0;
	@%p5 bra 	$L__BB8_14;
	and.b32  	%r7, %r38, 7;
	setp.lt.u32 	%p6, %r2, 8;
	@%p6 bra 	$L__BB8_8;
	mad.lo.s32 	%r43, %r50, %r37, %r1;
	mul.wide.s32 	%rd21, %r43, 4;
	add.s64 	%rd22, %rd1, %rd21;
	ld.global.f32 	%f82, [%rd22];
	mul.f32 	%f83, %f82, 0f3FB8AA3B;
	ex2.approx.f32 	%f84, %f83;
	add.f32 	%f85, %f199, %f84;
	mul.wide.s32 	%rd23, %r37, 4;
	add.s64 	%rd24, %rd22, %rd23;
	ld.global.f32 	%f86, [%rd24];
	mul.f32 	%f87, %f86, 0f3FB8AA3B;
	ex2.approx.f32 	%f88, %f87;
	add.f32 	%f89, %f85, %f88;
	add.s64 	%rd25, %rd24, %rd23;
	ld.global.f32 	%f90, [%rd25];
	mul.f32 	%f91, %f90, 0f3FB8AA3B;
	ex2.approx.f32 	%f92, %f91;
	add.f32 	%f93, %f89, %f92;
	add.s64 	%rd26, %rd25, %rd23;
	ld.global.f32 	%f94, [%rd26];
	mul.f32 	%f95, %f94, 0f3FB8AA3B;
	ex2.approx.f32 	%f96, %f95;
	add.f32 	%f97, %f93, %f96;
	add.s64 	%rd27, %rd26, %rd23;
	ld.global.f32 	%f98, [%rd27];
	mul.f32 	%f99, %f98, 0f3FB8AA3B;
	ex2.approx.f32 	%f100, %f99;
	add.f32 	%f101, %f97, %f100;
	add.s64 	%rd28, %rd27, %rd23;
	ld.global.f32 	%f102, [%rd28];
	mul.f32 	%f103, %f102, 0f3FB8AA3B;
	ex2.approx.f32 	%f104, %f103;
	add.f32 	%f105, %f101, %f104;
	add.s64 	%rd29, %rd28, %rd23;
	ld.global.f32 	%f106, [%rd29];
	mul.f32 	%f107, %f106, 0f3FB8AA3B;
	ex2.approx.f32 	%f108, %f107;
	add.f32 	%f109, %f105, %f108;
	add.s64 	%rd30, %rd29, %rd23;
	ld.global.f32 	%f110, [%rd30];
	mul.f32 	%f111, %f110, 0f3FB8AA3B;
	ex2.approx.f32 	%f112, %f111;
	add.f32 	%f199, %f109, %f112;
	add.s32 	%r50, %r50, 8;
$L__BB8_8:
	setp.eq.s32 	%p7, %r7, 0;
	@%p7 bra 	$L__BB8_14;
	and.b32  	%r10, %r38, 3;
	setp.lt.u32 	%p8, %r7, 4;
	@%p8 bra 	$L__BB8_11;
	mad.lo.s32 	%r44, %r50, %r37, %r1;
	mul.wide.s32 	%rd31, %r44, 4;
	add.s64 	%rd32, %rd1, %rd31;
	ld.global.f32 	%f114, [%rd32];
	mul.f32 	%f115, %f114, 0f3FB8AA3B;
	ex2.approx.f32 	%f116, %f115;
	add.f32 	%f117, %f199, %f116;
	mul.wide.s32 	%rd33, %r37, 4;
	add.s64 	%rd34, %rd32, %rd33;
	ld.global.f32 	%f118, [%rd34];
	mul.f32 	%f119, %f118, 0f3FB8AA3B;
	ex2.approx.f32 	%f120, %f119;
	add.f32 	%f121, %f117, %f120;
	add.s64 	%rd35, %rd34, %rd33;
	ld.global.f32 	%f122, [%rd35];
	mul.f32 	%f123, %f122, 0f3FB8AA3B;
	ex2.approx.f32 	%f124, %f123;
	add.f32 	%f125, %f121, %f124;
	add.s64 	%rd36, %rd35, %rd33;
	ld.global.f32 	%f126, [%rd36];
	mul.f32 	%f127, %f126, 0f3FB8AA3B;
	ex2.approx.f32 	%f128, %f127;
	add.f32 	%f199, %f125, %f128;
	add.s32 	%r50, %r50, 4;
$L__BB8_11:
	setp.eq.s32 	%p9, %r10, 0;
	@%p9 bra 	$L__BB8_14;
	mad.lo.s32 	%r54, %r50, %r37, %r1;
	neg.s32 	%r53, %r10;
$L__BB8_13:
	.pragma "nounroll";
	mul.wide.s32 	%rd37, %r54, 4;
	add.s64 	%rd38, %rd1, %rd37;
	ld.global.f32 	%f129, [%rd38];
	mul.f32 	%f130, %f129, 0f3FB8AA3B;
	ex2.approx.f32 	%f131, %f130;
	add.f32 	%f199, %f199, %f131;
	add.s32 	%r54, %r54, %r37;
	add.s32 	%r53, %r53, 1;
	setp.ne.s32 	%p10, %r53, 0;
	@%p10 bra 	$L__BB8_13;
$L__BB8_14:
	setp.lt.s32 	%p11, %r38, 1;
	@%p11 bra 	$L__BB8_26;
	and.b32  	%r19, %r38, 7;
	setp.lt.u32 	%p12, %r38, 8;
	mov.b32 	%r59, 0;
	@%p12 bra 	$L__BB8_18;
	and.b32  	%r59, %r38, 2147483640;
	neg.s32 	%r58, %r59;
	shl.b32 	%r22, %r37, 3;
	mul.wide.s32 	%rd41, %r37, 4;
	mov.u32 	%r57, %r1;
$L__BB8_17:
	.pragma "nounroll";
	mul.wide.s32 	%rd39, %r57, 4;
	add.s64 	%rd40, %rd1, %rd39;
	ld.global.f32 	%f132, [%rd40];
	mul.f32 	%f133, %f132, 0f3FB8AA3B;
	ex2.approx.f32 	%f134, %f133;
	div.rn.f32 	%f135, %f134, %f199;
	st.global.f32 	[%rd40], %f135;
	add.s64 	%rd42, %rd40, %rd41;
	ld.global.f32 	%f136, [%rd42];
	mul.f32 	%f137, %f136, 0f3FB8AA3B;
	ex2.approx.f32 	%f138, %f137;
	div.rn.f32 	%f139, %f138, %f199;
	st.global.f32 	[%rd42], %f139;
	add.s64 	%rd43, %rd42, %rd41;
	ld.global.f32 	%f140, [%rd43];
	mul.f32 	%f141, %f140, 0f3FB8AA3B;
	ex2.approx.f32 	%f142, %f141;
	div.rn.f32 	%f143, %f142, %f199;
	st.global.f32 	[%rd43], %f143;
	add.s64 	%rd44, %rd43, %rd41;
	ld.global.f32 	%f144, [%rd44];
	mul.f32 	%f145, %f144, 0f3FB8AA3B;
	ex2.approx.f32 	%f146, %f145;
	div.rn.f32 	%f147, %f146, %f199;
	st.global.f32 	[%rd44], %f147;
	add.s64 	%rd45, %rd44, %rd41;
	ld.global.f32 	%f148, [%rd45];
	mul.f32 	%f149, %f148, 0f3FB8AA3B;
	ex2.approx.f32 	%f150, %f149;
	div.rn.f32 	%f151, %f150, %f199;
	st.global.f32 	[%rd45], %f151;
	add.s64 	%rd46, %rd45, %rd41;
	ld.global.f32 	%f152, [%rd46];
	mul.f32 	%f153, %f152, 0f3FB8AA3B;
	ex2.approx.f32 	%f154, %f153;
	div.rn.f32 	%f155, %f154, %f199;
	st.global.f32 	[%rd46], %f155;
	add.s64 	%rd47, %rd46, %rd41;
	ld.global.f32 	%f156, [%rd47];
	mul.f32 	%f157, %f156, 0f3FB8AA3B;
	ex2.approx.f32 	%f158, %f157;
	div.rn.f32 	%f159, %f158, %f199;
	st.global.f32 	[%rd47], %f159;
	add.s64 	%rd48, %rd47, %rd41;
	ld.global.f32 	%f160, [%rd48];
	mul.f32 	%f161, %f160, 0f3FB8AA3B;
	ex2.approx.f32 	%f162, %f161;
	div.rn.f32 	%f163, %f162, %f199;
	st.global.f32 	[%rd48], %f163;
	add.s32 	%r58, %r58, 8;
	add.s32 	%r57, %r57, %r22;
	setp.ne.s32 	%p13, %r58, 0;
	@%p13 bra 	$L__BB8_17;
$L__BB8_18:
	setp.eq.s32 	%p14, %r19, 0;
	@%p14 bra 	$L__BB8_26;
	and.b32  	%r32, %r38, 3;
	setp.lt.u32 	%p15, %r19, 4;
	@%p15 bra 	$L__BB8_21;
	mad.lo.s32 	%r46, %r59, %r37, %r1;
	mul.wide.s32 	%rd49, %r46, 4;
	add.s64 	%rd50, %rd1, %rd49;
	ld.global.f32 	%f164, [%rd50];
	mul.f32 	%f165, %f164, 0f3FB8AA3B;
	ex2.approx.f32 	%f166, %f165;
	div.rn.f32 	%f167, %f166, %f199;
	st.global.f32 	[%rd50], %f167;
	mul.wide.s32 	%rd51, %r37, 4;
	add.s64 	%rd52, %rd50, %rd51;
	ld.global.f32 	%f168, [%rd52];
	mul.f32 	%f169, %f168, 0f3FB8AA3B;
	ex2.approx.f32 	%f170, %f169;
	div.rn.f32 	%f171, %f170, %f199;
	st.global.f32 	[%rd52], %f171;
	add.s64 	%rd53, %rd52, %rd51;
	ld.global.f32 	%f172, [%rd53];
	mul.f32 	%f173, %f172, 0f3FB8AA3B;
	ex2.approx.f32 	%f174, %f173;
	div.rn.f32 	%f175, %f174, %f199;
	st.global.f32 	[%rd53], %f175;
	add.s64 	%rd54, %rd53, %rd51;
	ld.global.f32 	%f176, [%rd54];
	mul.f32 	%f177, %f176, 0f3FB8AA3B;
	ex2.approx.f32 	%f178, %f177;
	div.rn.f32 	%f179, %f178, %f199;
	st.global.f32 	[%rd54], %f179;
	add.s32 	%r59, %r59, 4;
$L__BB8_21:
	setp.eq.s32 	%p16, %r32, 0;
	@%p16 bra 	$L__BB8_26;
	setp.eq.s32 	%p17, %r32, 1;
	@%p17 bra 	$L__BB8_24;
	mad.lo.s32 	%r47, %r59, %r37, %r1;
	mul.wide.s32 	%rd55, %r47, 4;
	add.s64 	%rd56, %rd1, %rd55;
	ld.global.f32 	%f180, [%rd56];
	mul.f32 	%f181, %f180, 0f3FB8AA3B;
	ex2.approx.f32 	%f182, %f181;
	div.rn.f32 	%f183, %f182, %f199;
	st.global.f32 	[%rd56], %f183;
	mul.wide.s32 	%rd57, %r37, 4;
	add.s64 	%rd58, %rd56, %rd57;
	ld.global.f32 	%f184, [%rd58];
	mul.f32 	%f185, %f184, 0f3FB8AA3B;
	ex2.approx.f32 	%f186, %f185;
	div.rn.f32 	%f187, %f186, %f199;
	st.global.f32 	[%rd58], %f187;
	add.s32 	%r59, %r59, 2;
$L__BB8_24:
	and.b32  	%r48, %r38, 1;
	setp.eq.b32 	%p18, %r48, 1;
	not.pred 	%p19, %p18;
	@%p19 bra 	$L__BB8_26;
	mad.lo.s32 	%r49, %r59, %r37, %r1;
	mul.wide.s32 	%rd59, %r49, 4;
	add.s64 	%rd60, %rd1, %rd59;
	ld.global.f32 	%f188, [%rd60];
	mul.f32 	%f189, %f188, 0f3FB8AA3B;
	ex2.approx.f32 	%f190, %f189;
	div.rn.f32 	%f191, %f190, %f199;
	st.global.f32 	[%rd60], %f191;
$L__BB8_26:
	ret;

}
	// .globl	_Z13transposeSimpiiPfS_
.visible .entry _Z13transposeSimpiiPfS_(
	.param .u32 _Z13transposeSimpiiPfS__param_0,
	.param .u32 _Z13transposeSimpiiPfS__param_1,
	.param .u64 .ptr .align 1 _Z13transposeSimpiiPfS__param_2,
	.param .u64 .ptr .align 1 _Z13transposeSimpiiPfS__param_3
)
{
	.reg .pred 	%p<2>;
	.reg .b32 	%r<12>;
	.reg .b32 	%f<2>;
	.reg .b64 	%rd<9>;

	ld.param.u32 	%r2, [_Z13transposeSimpiiPfS__param_0];
	ld.param.u32 	%r3, [_Z13transposeSimpiiPfS__param_1];
	ld.param.u64 	%rd1, [_Z13transposeSimpiiPfS__param_2];
	ld.param.u64 	%rd2, [_Z13transposeSimpiiPfS__param_3];
	mov.u32 	%r4, %ntid.x;
	mov.u32 	%r5, %ctaid.x;
	mov.u32 	%r6, %tid.x;
	mad.lo.s32 	%r1, %r4, %r5, %r6;
	setp.ge.s32 	%p1, %r1, %r2;
	@%p1 bra 	$L__BB9_2;
	div.s32 	%r7, %r1, %r3;
	mul.lo.s32 	%r8, %r7, %r3;
	sub.s32 	%r9, %r1, %r8;
	cvta.to.global.u64 	%rd3, %rd1;
	cvta.to.global.u64 	%rd4, %rd2;
	mul.wide.s32 	%rd5, %r1, 4;
	add.s64 	%rd6, %rd3, %rd5;
	ld.global.f32 	%f1, [%rd6];
	div.s32 	%r10, %r2, %r3;
	mad.lo.s32 	%r11, %r10, %r9, %r7;
	mul.wide.s32 	%rd7, %r11, 4;
	add.s64 	%rd8, %rd4, %rd7;
	st.global.f32 	[%rd8], %f1;
$L__BB9_2:
	ret;

}
	// .globl	_Z7addBiasiiPfS_
.visible .entry _Z7addBiasiiPfS_(
	.param .u32 _Z7addBiasiiPfS__param_0,
	.param .u32 _Z7addBiasiiPfS__param_1,
	.param .u64 .ptr .align 1 _Z7addBiasiiPfS__param_2,
	.param .u64 .ptr .align 1 _Z7addBiasiiPfS__param_3
)
{
	.reg .pred 	%p<2>;
	.reg .b32 	%r<8>;
	.reg .b32 	%f<4>;
	.reg .b64 	%rd<9>;

	ld.param.u32 	%r3, [_Z7addBiasiiPfS__param_0];
	ld.param.u32 	%r2, [_Z7addBiasiiPfS__param_1];
	ld.param.u64 	%rd1, [_Z7addBiasiiPfS__param_2];
	ld.param.u64 	%rd2, [_Z7addBiasiiPfS__param_3];
	mov.u32 	%r4, %ntid.x;
	mov.u32 	%r5, %ctaid.x;
	mov.u32 	%r6, %tid.x;
	mad.lo.s32 	%r1, %r4, %r5, %r6;
	setp.ge.s32 	%p1, %r1, %r3;
	@%p1 bra 	$L__BB10_2;
	div.s32 	%r7, %r1, %r2;
	cvta.to.global.u64 	%rd3, %rd1;
	cvta.to.global.u64 	%rd4, %rd2;
	mul.wide.s32 	%rd5, %r1, 4;
	add.s64 	%rd6, %rd3, %rd5;
	ld.global.f32 	%f1, [%rd6];
	mul.wide.s32 	%rd7, %r7, 4;
	add.s64 	%rd8, %rd4, %rd7;
	ld.global.f32 	%f2, [%rd8];
	add.f32 	%f3, %f1, %f2;
	st.global.f32 	[%rd6], %f3;
$L__BB10_2:
	ret;

}
	// .globl	_Z18addBiasAndActivateiiPfS_
.visible .entry _Z18addBiasAndActivateiiPfS_(
	.param .u32 _Z18addBiasAndActivateiiPfS__param_0,
	.param .u32 _Z18addBiasAndActivateiiPfS__param_1,
	.param .u64 .ptr .align 1 _Z18addBiasAndActivateiiPfS__param_2,
	.param .u64 .ptr .align 1 _Z18addBiasAndActivateiiPfS__param_3
)
{
	.reg .pred 	%p<2>;
	.reg .b32 	%r<8>;
	.reg .b32 	%f<13>;
	.reg .b64 	%rd<9>;

	ld.param.u32 	%r3, [_Z18addBiasAndActivateiiPfS__param_0];
	ld.param.u32 	%r2, [_Z18addBiasAndActivateiiPfS__param_1];
	ld.param.u64 	%rd1, [_Z18addBiasAndActivateiiPfS__param_2];
	ld.param.u64 	%rd2, [_Z18addBiasAndActivateiiPfS__param_3];
	mov.u32 	%r4, %ntid.x;
	mov.u32 	%r5, %ctaid.x;
	mov.u32 	%r6, %tid.x;
	mad.lo.s32 	%r1, %r4, %r5, %r6;
	setp.ge.s32 	%p1, %r1, %r3;
	@%p1 bra 	$L__BB11_2;
	div.s32 	%r7, %r1, %r2;
	cvta.to.global.u64 	%rd3, %rd2;
	cvta.to.global.u64 	%rd4, %rd1;
	mul.wide.s32 	%rd5, %r7, 4;
	add.s64 	%rd6, %rd3, %rd5;
	ld.global.f32 	%f1, [%rd6];
	mul.wide.s32 	%rd7, %r1, 4;
	add.s64 	%rd8, %rd4, %rd7;
	ld.global.f32 	%f2, [%rd8];
	add.f32 	%f3, %f1, %f2;
	mul.f32 	%f4, %f3, 0f3F2AAAAB;
	mul.f32 	%f5, %f4, 0f3FB8AA3B;
	ex2.approx.f32 	%f6, %f5;
	mul.f32 	%f7, %f4, 0fBFB8AA3B;
	ex2.approx.f32 	%f8, %f7;
	sub.f32 	%f9, %f6, %f8;
	mul.f32 	%f10, %f9, 0f3FDBA29C;
	add.f32 	%f11, %f6, %f8;
	div.rn.f32 	%f12, %f10, %f11;
	st.global.f32 	[%rd8], %f12;
$L__BB11_2:
	ret;

}
	// .globl	_Z11makePredictiiPfS_
.visible .entry _Z11makePredictiiPfS_(
	.param .u32 _Z11makePredictiiPfS__param_0,
	.param .u32 _Z11makePredictiiPfS__param_1,
	.param .u64 .ptr .align 1 _Z11makePredictiiPfS__param_2,
	.param .u64 .ptr .align 1 _Z11makePredictiiPfS__param_3
)
{
	.reg .pred 	%p<40>;
	.reg .b32 	%r<66>;
	.reg .b32 	%f<151>;
	.reg .b64 	%rd<43>;

	ld.param.u32 	%r24, [_Z11makePredictiiPfS__param_0];
	ld.param.u32 	%r25, [_Z11makePredictiiPfS__param_1];
	ld.param.u64 	%rd3, [_Z11makePredictiiPfS__param_2];
	ld.param.u64 	%rd2, [_Z11makePredictiiPfS__param_3];
	cvta.to.global.u64 	%rd1, %rd3;
	mov.u32 	%r26, %ctaid.x;
	mov.u32 	%r27, %ntid.x;
	mov.u32 	%r28, %tid.x;
	mad.lo.s32 	%r1, %r26, %r27, %r28;
	setp.ge.s32 	%p1, %r1, %r24;
	@%p1 bra 	$L__BB12_15;
	setp.lt.s32 	%p2, %r25, 1;
	mov.f32 	%f150, 0fBF800000;
	@%p2 bra 	$L__BB12_14;
	and.b32  	%r2, %r25, 15;
	setp.lt.u32 	%p3, %r25, 16;
	mov.f32 	%f150, 0fBF800000;
	mov.b32 	%r61, 0;
	mov.f32 	%f141, %f150;
	@%p3 bra 	$L__BB12_5;
	and.b32  	%r61, %r25, 2147483632;
	shl.b32 	%r4, %r24, 4;
	mov.f32 	%f150, 0fBF800000;
	mov.b32 	%r59, 0;
	mul.wide.s32 	%rd6, %r24, 4;
	mov.u32 	%r58, %r1;
$L__BB12_4:
	.pragma "nounroll";
	mul.wide.s32 	%rd4, %r58, 4;
	add.s64 	%rd5, %rd1, %rd4;
	ld.global.f32 	%f27, [%rd5];
	setp.gt.f32 	%p4, %f27, %f141;
	cvt.rn.f32.u32 	%f28, %r59;
	selp.f32 	%f29, %f27, %f141, %p4;
	selp.f32 	%f30, %f28, %f150, %p4;
	add.s64 	%rd7, %rd5, %rd6;
	ld.global.f32 	%f31, [%rd7];
	setp.gt.f32 	%p5, %f31, %f29;
	add.s32 	%r31, %r59, 1;
	cvt.rn.f32.u32 	%f32, %r31;
	selp.f32 	%f33, %f31, %f29, %p5;
	selp.f32 	%f34, %f32, %f30, %p5;
	add.s64 	%rd8, %rd7, %rd6;
	ld.global.f32 	%f35, [%rd8];
	setp.gt.f32 	%p6, %f35, %f33;
	add.s32 	%r32, %r59, 2;
	cvt.rn.f32.u32 	%f36, %r32;
	selp.f32 	%f37, %f35, %f33, %p6;
	selp.f32 	%f38, %f36, %f34, %p6;
	add.s64 	%rd9, %rd8, %rd6;
	ld.global.f32 	%f39, [%rd9];
	setp.gt.f32 	%p7, %f39, %f37;
	add.s32 	%r33, %r59, 3;
	cvt.rn.f32.u32 	%f40, %r33;
	selp.f32 	%f41, %f39, %f37, %p7;
	selp.f32 	%f42, %f40, %f38, %p7;
	add.s64 	%rd10, %rd9, %rd6;
	ld.global.f32 	%f43, [%rd10];
	setp.gt.f32 	%p8, %f43, %f41;
	add.s32 	%r34, %r59, 4;
	cvt.rn.f32.u32 	%f44, %r34;
	selp.f32 	%f45, %f43, %f41, %p8;
	selp.f32 	%f46, %f44, %f42, %p8;
	add.s64 	%rd11, %rd10, %rd6;
	ld.global.f32 	%f47, [%rd11];
	setp.gt.f32 	%p9, %f47, %f45;
	add.s32 	%r35, %r59, 5;
	cvt.rn.f32.u32 	%f48, %r35;
	selp.f32 	%f49, %f47, %f45, %p9;
	selp.f32 	%f50, %f48, %f46, %p9;
	add.s64 	%rd12, %rd11, %rd6;
	ld.global.f32 	%f51, [%rd12];
	setp.gt.f32 	%p10, %f51, %f49;
	add.s32 	%r36, %r59, 6;
	cvt.rn.f32.u32 	%f52, %r36;
	selp.f32 	%f53, %f51, %f49, %p10;
	selp.f32 	%f54, %f52, %f50, %p10;
	add.s64 	%rd13, %rd12, %rd6;
	ld.global.f32 	%f55, [%rd13];
	setp.gt.f32 	%p11, %f55, %f53;
	add.s32 	%r37, %r59, 7;
	cvt.rn.f32.u32 	%f56, %r37;
	selp.f32 	%f57, %f55, %f53, %p11;
	selp.f32 	%f58, %f56, %f54, %p11;
	add.s64 	%rd14, %rd13, %rd6;
	ld.global.f32 	%f59, [%rd14];
	setp.gt.f32 	%p12, %f59, %f57;
	add.s32 	%r38, %r59, 8;
	cvt.rn.f32.u32 	%f60, %r38;
	selp.f32 	%f61, %f59, %f57, %p12;
	selp.f32 	%f62, %f60, %f58, %p12;
	add.s64 	%rd15, %rd14, %rd6;
	ld.global.f32 	%f63, [%rd15];
	setp.gt.f32 	%p13, %f63, %f61;
	add.s32 	%r39, %r59, 9;
	cvt.rn.f32.u32 	%f64, %r39;
	selp.f32 	%f65, %f63, %f61, %p13;
	selp.f32 	%f66, %f64, %f62, %p13;
	add.s64 	%rd16, %rd15, %rd6;
	ld.global.f32 	%f67, [%rd16];
	setp.gt.f32 	%p14, %f67, %f65;
	add.s32 	%r40, %r59, 10;
	cvt.rn.f32.u32 	%f68, %r40;
	selp.f32 	%f69, %f67, %f65, %p14;
	selp.f32 	%f70, %f68, %f66, %p14;
	add.s64 	%rd17, %rd16, %rd6;
	ld.global.f32 	%f71, [%rd17];
	setp.gt.f32 	%p15, %f71, %f69;
	add.s32 	%r41, %r59, 11;
	cvt.rn.f32.u32 	%f72, %r41;
	selp.f32 	%f73, %f71, %f69, %p15;
	selp.f32 	%f74, %f72, %f70, %p15;
	add.s64 	%rd18, %rd17, %rd6;
	ld.global.f32 	%f75, [%rd18];
	setp.gt.f32 	%p16, %f75, %f73;
	add.s32 	%r42, %r59, 12;
	cvt.rn.f32.u32 	%f76, %r42;
	selp.f32 	%f77, %f75, %f73, %p16;
	selp.f32 	%f78, %f76, %f74, %p16;
	add.s64 	%rd19, %rd18, %rd6;
	ld.global.f32 	%f79, [%rd19];
	setp.gt.f32 	%p17, %f79, %f77;
	add.s32 	%r43, %r59, 13;
	cvt.rn.f32.u32 	%f80, %r43;
	selp.f32 	%f81, %f79, %f77, %p17;
	selp.f32 	%f82, %f80, %f78, %p17;
	add.s64 	%rd20, %rd19, %rd6;
	ld.global.f32 	%f83, [%rd20];
	setp.gt.f32 	%p18, %f83, %f81;
	add.s32 	%r44, %r59, 14;
	cvt.rn.f32.u32 	%f84, %r44;
	selp.f32 	%f85, %f83, %f81, %p18;
	selp.f32 	%f86, %f84, %f82, %p18;
	add.s64 	%rd21, %rd20, %rd6;
	ld.global.f32 	%f87, [%rd21];
	setp.gt.f32 	%p19, %f87, %f85;
	add.s32 	%r45, %r59, 15;
	cvt.rn.f32.u32 	%f88, %r45;
	selp.f32 	%f141, %f87, %f85, %p19;
	selp.f32 	%f150, %f88, %f86, %p19;
	add.s32 	%r58, %r58, %r4;
	add.s32 	%r59, %r59, 16;
	setp.ne.s32 	%p20, %r59, %r61;
	@%p20 bra 	$L__BB12_4;
$L__BB12_5:
	setp.eq.s32 	%p21, %r2, 0;
	@%p21 bra 	$L__BB12_14;
	and.b32  	%r10, %r25, 7;
	setp.lt.u32 	%p22, %r2, 8;
	@%p22 bra 	$L__BB12_8;
	mad.lo.s32 	%r46, %r61, %r24, %r1;
	mul.wide.s32 	%rd22, %r46, 4;
	add.s64 	%rd23, %rd1, %rd22;
	ld.global.f32 	%f90, [%rd23];
	setp.gt.f32 	%p23, %f90, %f141;
	cvt.rn.f32.u32 	%f91, %r61;
	selp.f32 	%f92, %f90, %f141, %p23;
	selp.f32 	%f93, %f91, %f150, %p23;
	add.s32 	%r47, %r61, 1;
	mul.wide.s32 	%rd24, %r24, 4;
	add.s64 	%rd25, %rd23, %rd24;
	ld.global.f32 	%f94, [%rd25];
	setp.gt.f32 	%p24, %f94, %f92;
	cvt.rn.f32.u32 	%f95, %r47;
	selp.f32 	%f96, %f94, %f92, %p24;
	selp.f32 	%f97, %f95, %f93, %p24;
	add.s32 	%r48, %r61, 2;
	add.s64 	%rd26, %rd25, %rd24;
	ld.global.f32 	%f98, [%rd26];
	setp.gt.f32 	%p25, %f98, %f96;
	cvt.rn.f32.u32 	%f99, %r48;
	selp.f32 	%f100, %f98, %f96, %p25;
	selp.f32 	%f101, %f99, %f97, %p25;
	add.s32 	%r49, %r61, 3;
	add.s64 	%rd27, %rd26, %rd24;
	ld.global.f32 	%f102, [%rd27];
	setp.gt.f32 	%p26, %f102, %f100;
	cvt.rn.f32.u32 	%f103, %r49;
	selp.f32 	%f104, %f102, %f100, %p26;
	selp.f32 	%f105, %f103, %f101, %p26;
	add.s32 	%r50, %r61, 4;
	add.s64 	%rd28, %rd27, %rd24;
	ld.global.f32 	%f106, [%rd28];
	setp.gt.f32 	%p27, %f106, %f104;
	cvt.rn.f32.u32 	%f107, %r50;
	selp.f32 	%f108, %f106, %f104, %p27;
	selp.f32 	%f109, %f107, %f105, %p27;
	add.s32 	%r51, %r61, 5;
	add.s64 	%rd29, %rd28, %rd24;
	ld.global.f32 	%f110, [%rd29];
	setp.gt.f32 	%p28, %f110, %f108;
	cvt.rn.f32.u32 	%f111, %r51;
	selp.f32 	%f112, %f110, %f108, %p28;
	selp.f32 	%f113, %f111, %f109, %p28;
	add.s32 	%r52, %r61, 6;
	add.s64 	%rd30, %rd29, %rd24;
	ld.global.f32 	%f114, [%rd30];
	setp.gt.f32 	%p29, %f114, %f112;
	cvt.rn.f32.u32 	%f115, %r52;
	selp.f32 	%f116, %f114, %f112, %p29;
	selp.f32 	%f117, %f115, %f113, %p29;
	add.s32 	%r53, %r61, 7;
	add.s64 	%rd31, %rd30, %rd24;
	ld.global.f32 	%f118, [%rd31];
	setp.gt.f32 	%p30, %f118, %f116;
	cvt.rn.f32.u32 	%f119, %r53;
	selp.f32 	%f141, %f118, %f116, %p30;
	selp.f32 	%f150, %f119, %f117, %p30;
	add.s32 	%r61, %r61, 8;
$L__BB12_8:
	setp.eq.s32 	%p31, %r10, 0;
	@%p31 bra 	$L__BB12_14;
	and.b32  	%r13, %r25, 3;
	setp.lt.u32 	%p32, %r10, 4;
	@%p32 bra 	$L__BB12_11;
	mad.lo.s32 	%r54, %r61, %r24, %r1;
	mul.wide.s32 	%rd32, %r54, 4;
	add.s64 	%rd33, %rd1, %rd32;
	ld.global.f32 	%f121, [%rd33];
	setp.gt.f32 	%p33, %f121, %f141;
	cvt.rn.f32.u32 	%f122, %r61;
	selp.f32 	%f123, %f121, %f141, %p33;
	selp.f32 	%f124, %f122, %f150, %p33;
	add.s32 	%r55, %r61, 1;
	mul.wide.s32 	%rd34, %r24, 4;
	add.s64 	%rd35, %rd33, %rd34;
	ld.global.f32 	%f125, [%rd35];
	setp.gt.f32 	%p34, %f125, %f123;
	cvt.rn.f32.u32 	%f126, %r55;
	selp.f32 	%f127, %f125, %f123, %p34;
	selp.f32 	%f128, %f126, %f124, %p34;
	add.s32 	%r56, %r61, 2;
	add.s64 	%rd36, %rd35, %rd34;
	ld.global.f32 	%f129, [%rd36];
	setp.gt.f32 	%p35, %f129, %f127;
	cvt.rn.f32.u32 	%f130, %r56;
	selp.f32 	%f131, %f129, %f127, %p35;
	selp.f32 	%f132, %f130, %f128, %p35;
	add.s32 	%r57, %r61, 3;
	add.s64 	%rd37, %rd36, %rd34;
	ld.global.f32 	%f133, [%rd37];
	setp.gt.f32 	%p36, %f133, %f131;
	cvt.rn.f32.u32 	%f134, %r57;
	selp.f32 	%f141, %f133, %f131, %p36;
	selp.f32 	%f150, %f134, %f132, %p36;
	add.s32 	%r61, %r61, 4;
$L__BB12_11:
	setp.eq.s32 	%p37, %r13, 0;
	@%p37 bra 	$L__BB12_14;
	mad.lo.s32 	%r64, %r61, %r24, %r1;
	neg.s32 	%r63, %r13;
$L__BB12_13:
	.pragma "nounroll";
	mul.wide.s32 	%rd38, %r64, 4;
	add.s64 	%rd39, %rd1, %rd38;
	ld.global.f32 	%f135, [%rd39];
	setp.gt.f32 	%p38, %f135, %f141;
	cvt.rn.f32.u32 	%f136, %r61;
	selp.f32 	%f141, %f135, %f141, %p38;
	selp.f32 	%f150, %f136, %f150, %p38;
	add.s32 	%r61, %r61, 1;
	add.s32 	%r64, %r64, %r24;
	add.s32 	%r63, %r63, 1;
	setp.ne.s32 	%p39, %r63, 0;
	@%p39 bra 	$L__BB12_13;
$L__BB12_14:
	cvta.to.global.u64 	%rd40, %rd2;
	mul.wide.s32 	%rd41, %r1, 4;
	add.s64 	%rd42, %rd40, %rd41;
	st.global.f32 	[%rd42], %f150;
$L__BB12_15:
	ret;

}
	// .globl	_Z10matMulSimpiiiPfS_S_
.visible .entry _Z10matMulSimpiiiPfS_S_(
	.param .u32 _Z10matMulSimpiiiPfS_S__param_0,
	.param .u32 _Z10matMulSimpiiiPfS_S__param_1,
	.param .u32 _Z10matMulSimpiiiPfS_S__param_2,
	.param .u64 .ptr .align 1 _Z10matMulSimpiiiPfS_S__param_3,
	.param .u64 .ptr .align 1 _Z10matMulSimpiiiPfS_S__param_4,
	.param .u64 .ptr .align 1 _Z10matMulSimpiiiPfS_S__param_5
)
{
	.reg .pred 	%p<11>;
	.reg .b32 	%r<45>;
	.reg .b32 	%f<56>;
	.reg .b64 	%rd<40>;

	ld.param.u32 	%r22, [_Z10matMulSimpiiiPfS_S__param_0];
	ld.param.u32 	%r20, [_Z10matMulSimpiiiPfS_S__param_1];
	ld.param.u32 	%r21, [_Z10matMulSimpiiiPfS_S__param_2];
	ld.param.u64 	%rd6, [_Z10matMulSimpiiiPfS_S__param_3];
	ld.param.u64 	%rd7, [_Z10matMulSimpiiiPfS_S__param_4];
	ld.param.u64 	%rd5, [_Z10matMulSimpiiiPfS_S__param_5];
	cvta.to.global.u64 	%rd1, %rd7;
	cvta.to.global.u64 	%rd2, %rd6;
	mov.u32 	%r23, %ntid.x;
	mov.u32 	%r24, %ctaid.x;
	mov.u32 	%r25, %tid.x;
	mad.lo.s32 	%r26, %r23, %r24, %r25;
	div.s32 	%r1, %r26, %r21;
	mul.lo.s32 	%r27, %r1, %r21;
	sub.s32 	%r2, %r26, %r27;
	mul.lo.s32 	%r28, %r21, %r22;
	setp.ge.s32 	%p1, %r26, %r28;
	@%p1 bra 	$L__BB13_13;
	cvta.to.global.u64 	%rd8, %rd5;
	mad.lo.s32 	%r29, %r1, %r21, %r2;
	mul.wide.s32 	%rd9, %r29, 4;
	add.s64 	%rd3, %rd8, %rd9;
	mov.b32 	%r30, 0;
	st.global.u32 	[%rd3], %r30;
	setp.lt.s32 	%p2, %r20, 1;
	@%p2 bra 	$L__BB13_13;
	mul.lo.s32 	%r3, %r1, %r20;
	and.b32  	%r4, %r20, 7;
	setp.lt.u32 	%p3, %r20, 8;
	mov.b32 	%r43, 0;
	mov.f32 	%f53, 0f00000000;
	@%p3 bra 	$L__BB13_5;
	and.b32  	%r43, %r20, 2147483640;
	neg.s32 	%r41, %r43;
	shl.b32 	%r7, %r21, 3;
	add.s64 	%rd4, %rd2, 16;
	mov.f32 	%f53, 0f00000000;
	mul.wide.s32 	%rd14, %r21, 4;
	mov.u32 	%r39, %r3;
	mov.u32 	%r40, %r2;
$L__BB13_4:
	.pragma "nounroll";
	mul.wide.s32 	%rd10, %r39, 4;
	add.s64 	%rd11, %rd4, %rd10;
	ld.global.f32 	%f10, [%rd11+-16];
	mul.wide.s32 	%rd12, %r40, 4;
	add.s64 	%rd13, %rd1, %rd12;
	ld.global.f32 	%f11, [%rd13];
	fma.rn.f32 	%f12, %f10, %f11, %f53;
	st.global.f32 	[%rd3], %f12;
	ld.global.f32 	%f13, [%rd11+-12];
	add.s64 	%rd15, %rd13, %rd14;
	ld.global.f32 	%f14, [%rd15];
	fma.rn.f32 	%f15, %f13, %f14, %f12;
	st.global.f32 	[%rd3], %f15;
	ld.global.f32 	%f16, [%rd11+-8];
	add.s64 	%rd16, %rd15, %rd14;
	ld.global.f32 	%f17, [%rd16];
	fma.rn.f32 	%f18, %f16, %f17, %f15;
	st.global.f32 	[%rd3], %f18;
	ld.global.f32 	%f19, [%rd11+-4];
	add.s64 	%rd17, %rd16, %rd14;
	ld.global.f32 	%f20, [%rd17];
	fma.rn.f32 	%f21, %f19, %f20, %f18;
	st.global.f32 	[%rd3], %f21;
	ld.global.f32 	%f22, [%rd11];
	add.s64 	%rd18, %rd17, %rd14;
	ld.global.f32 	%f23, [%rd18];
	fma.rn.f32 	%f24, %f22, %f23, %f21;
	st.global.f32 	[%rd3], %f24;
	ld.global.f32 	%f25, [%rd11+4];
	add.s64 	%rd19, %rd18, %rd14;
	ld.global.f32 	%f26, [%rd19];
	fma.rn.f32 	%f27, %f25, %f26, %f24;
	st.global.f32 	[%rd3], %f27;
	ld.global.f32 	%f28, [%rd11+8];
	add.s64 	%rd20, %rd19, %rd14;
	ld.global.f32 	%f29, [%rd20];
	fma.rn.f32 	%f30, %f28, %f29, %f27;
	st.global.f32 	[%rd3], %f30;
	ld.global.f32 	%f31, [%rd11+12];
	add.s64 	%rd21, %rd20, %rd14;
	ld.global.f32 	%f32, [%rd21];
	fma.rn.f32 	%f53, %f31, %f32, %f30;
	st.global.f32 	[%rd3], %f53;
	add.s32 	%r41, %r41, 8;
	add.s32 	%r40, %r40, %r7;
	add.s32 	%r39, %r39, 8;
	setp.ne.s32 	%p4, %r41, 0;
	@%p4 bra 	$L__BB13_4;
$L__BB13_5:
	setp.eq.s32 	%p5, %r4, 0;
	@%p5 bra 	$L__BB13_13;
	and.b32  	%r15, %r20, 3;
	setp.lt.u32 	%p6, %r4, 4;
	@%p6 bra 	$L__BB13_8;
	add.s32 	%r32, %r43, %r3;
	mul.wide.s32 	%rd22, %r32, 4;
	add.s64 	%rd23, %rd2, %rd22;
	ld.global.f32 	%f33, [%rd23];
	mad.lo.s32 	%r33, %r43, %r21, %r2;
	mul.wide.s32 	%rd24, %r33, 4;
	add.s64 	%rd25, %rd1, %rd24;
	ld.global.f32 	%f34, [%rd25];
	fma.rn.f32 	%f35, %f33, %f34, %f53;
	st.global.f32 	[%rd3], %f35;
	ld.global.f32 	%f36, [%rd23+4];
	mul.wide.s32 	%rd26, %r21, 4;
	add.s64 	%rd27, %rd25, %rd26;
	ld.global.f32 	%f37, [%rd27];
	fma.rn.f32 	%f38, %f36, %f37, %f35;
	st.global.f32 	[%rd3], %f38;
	ld.global.f32 	%f39, [%rd23+8];
	add.s64 	%rd28, %rd27, %rd26;
	ld.global.f32 	%f40, [%rd28];
	fma.rn.f32 	%f41, %f39, %f40, %f38;
	st.global.f32 	[%rd3], %f41;
	ld.global.f32 	%f42, [%rd23+12];
	add.s64 	%rd29, %rd28, %rd26;
	ld.global.f32 	%f43, [%rd29];
	fma.rn.f32 	%f53, %f42, %f43, %f41;
	st.global.f32 	[%rd3], %f53;
	add.s32 	%r43, %r43, 4;
$L__BB13_8:
	setp.eq.s32 	%p7, %r15, 0;
	@%p7 bra 	$L__BB13_13;
	setp.eq.s32 	%p8, %r15, 1;
	@%p8 bra 	$L__BB13_11;
	add.s32 	%r34, %r43, %r3;
	mul.wide.s32 	%rd30, %r34, 4;
	add.s64 	%rd31, %rd2, %rd30;
	ld.global.f32 	%f44, [%rd31];
	mad.lo.s32 	%r35, %r43, %r21, %r2;
	mul.wide.s32 	%rd32, %r35, 4;
	add.s64 	%rd33, %rd1, %rd32;
	ld.global.f32 	%f45, [%rd33];
	fma.rn.f32 	%f46, %f44, %f45, %f53;
	st.global.f32 	[%rd3], %f46;
	ld.global.f32 	%f47, [%rd31+4];
	mul.wide.s32 	%rd34, %r21, 4;
	add.s64 	%rd35, %rd33, %rd34;
	ld.global.f32 	%f48, [%rd35];
	fma.rn.f32 	%f53, %f47, %f48, %f46;
	st.global.f32 	[%rd3], %f53;
	add.s32 	%r43, %r43, 2;
$L__BB13_11:
	and.b32  	%r36, %r20, 1;
	setp.eq.b32 	%p9, %r36, 1;
	not.pred 	%p10, %p9;
	@%p10 bra 	$L__BB13_13;
	add.s32 	%r37, %r43, %r3;
	mul.wide.s32 	%rd36, %r37, 4;
	add.s64 	%rd37, %rd2, %rd36;
	ld.global.f32 	%f49, [%rd37];
	mad.lo.s32 	%r38, %r43, %r21, %r2;
	mul.wide.s32 	%rd38, %r38, 4;
	add.s64 	%rd39, %rd1, %rd38;
	ld.global.f32 	%f50, [%rd39];
	fma.rn.f32 	%f51, %f49, %f50, %f53;
	st.global.f32 	[%rd3], %f51;
$L__BB13_13:
	ret;

}
	// .globl	_Z23fullWeightDerivToUniqueiiPiPfS0_
.visible .entry _Z23fullWeightDerivToUniqueiiPiPfS0_(
	.param .u32 _Z23fullWeightDerivToUniqueiiPiPfS0__param_0,
	.param .u32 _Z23fullWeightDerivToUniqueiiPiPfS0__param_1,
	.param .u64 .ptr .align 1 _Z23fullWeightDerivToUniqueiiPiPfS0__param_2,
	.param .u64 .ptr .align 1 _Z23fullWeightDerivToUniqueiiPiPfS0__param_3,
	.param .u64 .ptr .align 1 _Z23fullWeightDerivToUniqueiiPiPfS0__param_4
)
{
	.reg .pred 	%p<2>;
	.reg .b32 	%r<7>;
	.reg .b32 	%f<3>;
	.reg .b64 	%rd<12>;

	ld.param.u32 	%r2, [_Z23fullWeightDerivToUniqueiiPiPfS0__param_0];
	ld.param.u64 	%rd1, [_Z23fullWeightDerivToUniqueiiPiPfS0__param_2];
	ld.param.u64 	%rd2, [_Z23fullWeightDerivToUniqueiiPiPfS0__param_3];
	ld.param.u64 	%rd3, [_Z23fullWeightDerivToUniqueiiPiPfS0__param_4];
	mov.u32 	%r3, %ntid.x;
	mov.u32 	%r4, %ctaid.x;
	mov.u32 	%r5, %tid.x;
	mad.lo.s32 	%r1, %r3, %r4, %r5;
	setp.ge.s32 	%p1, %r1, %r2;
	@%p1 bra 	$L__BB14_2;
	cvta.to.global.u64 	%rd4, %rd1;
	cvta.to.global.u64 	%rd5, %rd2;
	cvta.to.global.u64 	%rd6, %rd3;
	mul.wide.s32 	%rd7, %r1, 4;
	add.s64 	%rd8, %rd4, %rd7;
	ld.global.u32 	%r6, [%rd8];
	mul.wide.s32 	%rd9, %r6, 4;
	add.s64 	%rd10, %rd6, %rd9;
	add.s64 	%rd11, %rd5, %rd7;
	ld.global.f32 	%f1, [%rd11];
	atom.global.add.f32 	%f2, [%rd10], %f1;
$L__BB14_2:
	ret;

}
	// .globl	_Z18uniqueWeightToFulliiiPiPfS0_
.visible .entry _Z18uniqueWeightToFulliiiPiPfS0_(
	.param .u32 _Z18uniqueWeightToFulliiiPiPfS0__param_0,
	.param .u32 _Z18uniqueWeightToFulliiiPiPfS0__param_1,
	.param .u32 _Z18uniqueWeightToFulliiiPiPfS0__param_2,
	.param .u64 .ptr .align 1 _Z18uniqueWeightToFulliiiPiPfS0__param_3,
	.param .u64 .ptr .align 1 _Z18uniqueWeightToFulliiiPiPfS0__param_4,
	.param .u64 .ptr .align 1 _Z18uniqueWeightToFulliiiPiPfS0__param_5
)
{
	.reg .pred 	%p<11>;
	.reg .b32 	%r<67>;
	.reg .b32 	%f<2>;
	.reg .b64 	%rd<76>;

	ld.param.u32 	%r24, [_Z18uniqueWeightToFulliiiPiPfS0__param_0];
	ld.param.u32 	%r23, [_Z18uniqueWeightToFulliiiPiPfS0__param_1];
	ld.param.u64 	%rd5, [_Z18uniqueWeightToFulliiiPiPfS0__param_3];
	ld.param.u64 	%rd4, [_Z18uniqueWeightToFulliiiPiPfS0__param_4];
	ld.param.u64 	%rd6, [_Z18uniqueWeightToFulliiiPiPfS0__param_5];
	cvta.to.global.u64 	%rd1, %rd6;
	cvta.to.global.u64 	%rd2, %rd5;
	mov.u32 	%r25, %ntid.x;
	mov.u32 	%r26, %ctaid.x;
	mov.u32 	%r27, %tid.x;
	mad.lo.s32 	%r1, %r25, %r26, %r27;
	setp.ge.s32 	%p1, %r1, %r24;
	@%p1 bra 	$L__BB15_14;
	cvta.to.global.u64 	%rd7, %rd4;
	mul.wide.s32 	%rd8, %r1, 4;
	add.s64 	%rd9, %rd7, %rd8;
	ld.global.f32 	%f1, [%rd9];
	setp.lt.s32 	%p2, %r23, 1;
	@%p2 bra 	$L__BB15_14;
	mul.lo.s32 	%r2, %r23, %r1;
	and.b32  	%r3, %r23, 15;
	setp.lt.u32 	%p3, %r23, 16;
	mov.b32 	%r63, 0;
	@%p3 bra 	$L__BB15_5;
	and.b32  	%r63, %r23, 2147483632;
	neg.s32 	%r61, %r63;
	add.s64 	%rd3, %rd2, 32;
	mov.u32 	%r60, %r2;
$L__BB15_4:
	.pragma "nounroll";
	mul.wide.s32 	%rd10, %r60, 4;
	add.s64 	%rd11, %rd3, %rd10;
	ld.global.u32 	%r29, [%rd11+-32];
	mul.wide.s32 	%rd12, %r29, 4;
	add.s64 	%rd13, %rd1, %rd12;
	st.global.f32 	[%rd13], %f1;
	ld.global.u32 	%r30, [%rd11+-28];
	mul.wide.s32 	%rd14, %r30, 4;
	add.s64 	%rd15, %rd1, %rd14;
	st.global.f32 	[%rd15], %f1;
	ld.global.u32 	%r31, [%rd11+-24];
	mul.wide.s32 	%rd16, %r31, 4;
	add.s64 	%rd17, %rd1, %rd16;
	st.global.f32 	[%rd17], %f1;
	ld.global.u32 	%r32, [%rd11+-20];
	mul.wide.s32 	%rd18, %r32, 4;
	add.s64 	%rd19, %rd1, %rd18;
	st.global.f32 	[%rd19], %f1;
	ld.global.u32 	%r33, [%rd11+-16];
	mul.wide.s32 	%rd20, %r33, 4;
	add.s64 	%rd21, %rd1, %rd20;
	st.global.f32 	[%rd21], %f1;
	ld.global.u32 	%r34, [%rd11+-12];
	mul.wide.s32 	%rd22, %r34, 4;
	add.s64 	%rd23, %rd1, %rd22;
	st.global.f32 	[%rd23], %f1;
	ld.global.u32 	%r35, [%rd11+-8];
	mul.wide.s32 	%rd24, %r35, 4;
	add.s64 	%rd25, %rd1, %rd24;
	st.global.f32 	[%rd25], %f1;
	ld.global.u32 	%r36, [%rd11+-4];
	mul.wide.s32 	%rd26, %r36, 4;
	add.s64 	%rd27, %rd1, %rd26;
	st.global.f32 	[%rd27], %f1;
	ld.global.u32 	%r37, [%rd11];
	mul.wide.s32 	%rd28, %r37, 4;
	add.s64 	%rd29, %rd1, %rd28;
	st.global.f32 	[%rd29], %f1;
	ld.global.u32 	%r38, [%rd11+4];
	mul.wide.s32 	%rd30, %r38, 4;
	add.s64 	%rd31, %rd1, %rd30;
	st.global.f32 	[%rd31], %f1;
	ld.global.u32 	%r39, [%rd11+8];
	mul.wide.s32 	%rd32, %r39, 4;
	add.s64 	%rd33, %rd1, %rd32;
	st.global.f32 	[%rd33], %f1;
	ld.global.u32 	%r40, [%rd11+12];
	mul.wide.s32 	%rd34, %r40, 4;
	add.s64 	%rd35, %rd1, %rd34;
	st.global.f32 	[%rd35], %f1;
	ld.global.u32 	%r41, [%rd11+16];
	mul.wide.s32 	%rd36, %r41, 4;
	add.s64 	%rd37, %rd1, %rd36;
	st.global.f32 	[%rd37], %f1;
	ld.global.u32 	%r42, [%rd11+20];
	mul.wide.s32 	%rd38, %r42, 4;
	add.s64 	%rd39, %rd1, %rd38;
	st.global.f32 	[%rd39], %f1;
	ld.global.u32 	%r43, [%rd11+24];
	mul.wide.s32 	%rd40, %r43, 4;
	add.s64 	%rd41, %rd1, %rd40;
	st.global.f32 	[%rd41], %f1;
	ld.global.u32 	%r44, [%rd11+28];
	mul.wide.s32 	%rd42, %r44, 4;
	add.s64 	%rd43, %rd1, %rd42;
	st.global.f32 	[%rd43], %f1;
	add.s32 	%r61, %r61, 16;
	add.s32 	%r60, %r60, 16;
	setp.ne.s32 	%p4, %r61, 0;
	@%p4 bra 	$L__BB15_4;
$L__BB15_5:
	setp.eq.s32 	%p5, %r3, 0;
	@%p5 bra 	$L__BB15_14;
	and.b32  	%r11, %r23, 7;
	setp.lt.u32 	%p6, %r3, 8;
	@%p6 bra 	$L__BB15_8;
	add.s32 	%r45, %r63, %r2;
	mul.wide.s32 	%rd44, %r45, 4;
	add.s64 	%rd45, %rd2, %rd44;
	ld.global.u32 	%r46, [%rd45];
	mul.wide.s32 	%rd46, %r46, 4;
	add.s64 	%rd47, %rd1, %rd46;
	st.global.f32 	[%rd47], %f1;
	ld.global.u32 	%r47, [%rd45+4];
	mul.wide.s32 	%rd48, %r47, 4;
	add.s64 	%rd49, %rd1, %rd48;
	st.global.f32 	[%rd49], %f1;
	ld.global.u32 	%r48, [%rd45+8];
	mul.wide.s32 	%rd50, %r48, 4;
	add.s64 	%rd51, %rd1, %rd50;
	st.global.f32 	[%rd51], %f1;
	ld.global.u32 	%r49, [%rd45+12];
	mul.wide.s32 	%rd52, %r49, 4;
	add.s64 	%rd53, %rd1, %rd52;
	st.global.f32 	[%rd53], %f1;
	ld.global.u32 	%r50, [%rd45+16];
	mul.wide.s32 	%rd54, %r50, 4;
	add.s64 	%rd55, %rd1, %rd54;
	st.global.f32 	[%rd55], %f1;
	ld.global.u32 	%r51, [%rd45+20];
	mul.wide.s32 	%rd56, %r51, 4;
	add.s64 	%rd57, %rd1, %rd56;
	st.global.f32 	[%rd57], %f1;
	ld.global.u32 	%r52, [%rd45+24];
	mul.wide.s32 	%rd58, %r52, 4;
	add.s64 	%rd59, %rd1, %rd58;
	st.global.f32 	[%rd59], %f1;
	ld.global.u32 	%r53, [%rd45+28];
	mul.wide.s32 	%rd60, %r53, 4;
	add.s64 	%rd61, %rd1, %rd60;
	st.global.f32 	[%rd61], %f1;
	add.s32 	%r63, %r63, 8;
$L__BB15_8:
	setp.eq.s32 	%p7, %r11, 0;
	@%p7 bra 	$L__BB15_14;
	and.b32  	%r14, %r23, 3;
	setp.lt.u32 	%p8, %r11, 4;
	@%p8 bra 	$L__BB15_11;
	add.s32 	%r54, %r63, %r2;
	mul.wide.s32 	%rd62, %r54, 4;
	add.s64 	%rd63, %rd2, %rd62;
	ld.global.u32 	%r55, [%rd63];
	mul.wide.s32 	%rd64, %r55, 4;
	add.s64 	%rd65, %rd1, %rd64;
	st.global.f32 	[%rd65], %f1;
	ld.global.u32 	%r56, [%rd63+4];
	mul.wide.s32 	%rd66, %r56, 4;
	add.s64 	%rd67, %rd1, %rd66;
	st.global.f32 	[%rd67], %f1;
	ld.global.u32 	%r57, [%rd63+8];
	mul.wide.s32 	%rd68, %r57, 4;
	add.s64 	%rd69, %rd1, %rd68;
	st.global.f32 	[%rd69], %f1;
	ld.global.u32 	%r58, [%rd63+12];
	mul.wide.s32 	%rd70, %r58, 4;
	add.s64 	%rd71, %rd1, %rd70;
	st.global.f32 	[%rd71], %f1;
	add.s32 	%r63, %r63, 4;
$L__BB15_11:
	setp.eq.s32 	%p9, %r14, 0;
	@%p9 bra 	$L__BB15_14;
	add.s32 	%r66, %r63, %r2;
	neg.s32 	%r65, %r14;
$L__BB15_13:
	.pragma "nounroll";
	mul.wide.s32 	%rd72, %r66, 4;
	add.s64 	%rd73, %rd2, %rd72;
	ld.global.u32 	%r59, [%rd73];
	mul.wide.s32 	%rd74, %r59, 4;
	add.s64 	%rd75, %rd1, %rd74;
	st.global.f32 	[%rd75], %f1;
	add.s32 	%r66, %r66, 1;
	add.s32 	%r65, %r65, 1;
	setp.ne.s32 	%p10, %r65, 0;
	@%p10 bra 	$L__BB15_13;
$L__BB15_14:
	ret;

}
	// .globl	_Z16matrixVectorMultiPfS_S_
.visible .entry _Z16matrixVectorMultiPfS_S_(
	.param .u32 _Z16matrixVectorMultiPfS_S__param_0,
	.param .u64 .ptr .align 1 _Z16matrixVectorMultiPfS_S__param_1,
	.param .u64 .ptr .align 1 _Z16matrixVectorMultiPfS_S__param_2,
	.param .u64 .ptr .align 1 _Z16matrixVectorMultiPfS_S__param_3
)
{
	.reg .pred 	%p<3>;
	.reg .b32 	%r<15>;
	.reg .b32 	%f<6>;
	.reg .b64 	%rd<13>;
	// demoted variable
	.shared .align 4 .b8 _ZZ16matrixVectorMultiPfS_S_E8partVect[256];
	ld.param.u32 	%r5, [_Z16matrixVectorMultiPfS_S__param_0];
	ld.param.u64 	%rd1, [_Z16matrixVectorMultiPfS_S__param_1];
	ld.param.u64 	%rd2, [_Z16matrixVectorMultiPfS_S__param_2];
	ld.param.u64 	%rd3, [_Z16matrixVectorMultiPfS_S__param_3];
	mov.u32 	%r6, %ctaid.y;
	mov.u32 	%r7, %ntid.y;
	mov.u32 	%r8, %tid.y;
	mad.lo.s32 	%r1, %r6, %r7, %r8;
	mov.u32 	%r2, %tid.x;
	setp.ne.s32 	%p1, %r2, 0;
	shl.b32 	%r9, %r8, 2;
	mov.u32 	%r10, _ZZ16matrixVectorMultiPfS_S_E8partVect;
	add.s32 	%r3, %r10, %r9;
	@%p1 bra 	$L__BB16_2;
	cvta.to.global.u64 	%rd4, %rd2;
	mul.wide.u32 	%rd5, %r1, 4;
	add.s64 	%rd6, %rd4, %rd5;
	ld.global.f32 	%f1, [%rd6];
	st.shared.f32 	[%r3], %f1;
$L__BB16_2:
	bar.sync 	0;
	mov.u32 	%r11, %ctaid.x;
	mov.u32 	%r12, %ntid.x;
	mad.lo.s32 	%r4, %r11, %r12, %r2;
	max.s32 	%r13, %r4, %r1;
	setp.ge.s32 	%p2, %r13, %r5;
	@%p2 bra 	$L__BB16_4;
	cvta.to.global.u64 	%rd7, %rd3;
	mul.wide.s32 	%rd8, %r4, 4;
	add.s64 	%rd9, %rd7, %rd8;
	ld.shared.f32 	%f2, [%r3];
	mad.lo.s32 	%r14, %r4, %r5, %r1;
	cvta.to.global.u64 	%rd10, %rd1;
	mul.wide.s32 	%rd11, %r14, 4;
	add.s64 	%rd12, %rd10, %rd11;
	ld.global.f32 	%f3, [%rd12];
	mul.f32 	%f4, %f2, %f3;
	atom.global.add.f32 	%f5, [%rd9], %f4;
$L__BB16_4:
	ret;

}


// ===== COMPILED SASS (sm_100) =====

	.target	sm_100

	.elftype	@"ET_EXEC"


//--------------------- .note.nv.tkinfo           --------------------------
	.section	.note.nv.tkinfo,"",@"SHT_NOTE"
	.sectionflags	@"SHF_NOTE_NV_TKINFO"
	.tkinfo
        /*0018*/ 	.word	0x00000002
        /*0030*/ 	.string	""
        /*0030*/ 	.string	"ptxas"
        /*0030*/ 	.string	"Cuda compilation tools, release 13.0, V13.0.88"
        /*0030*/ 	.string	"Build cuda_13.0.r13.0/compiler.36424714_0"
        /*0030*/ 	.string	"-arch sm_100 -m 64 "



//--------------------- .note.nv.cuinfo           --------------------------
	.section	.note.nv.cuinfo,"",@"SHT_NOTE"
	.sectionflags	@"SHF_NOTE_NV_CUINFO"
        /*0018*/ 	.short	0x0002
        /*001a*/ 	.short	0x0064
        /*001c*/ 	.short	0x0082
	.zero		2


//--------------------- .nv.info                  --------------------------
	.section	.nv.info,"",@"SHT_CUDA_INFO"
	.align	4


	//----- nvinfo : EIATTR_REGCOUNT
	.align		4
        /*0000*/ 	.byte	0x04, 0x2f
        /*0002*/ 	.short	(.L_1 - .L_0)
	.align		4
.L_0:
        /*0004*/ 	.word	index@(_Z7setZeroiPf)
        /*0008*/ 	.word	0x00000008


	//----- nvinfo : EIATTR_FRAME_SIZE
	.align		4
.L_1:
        /*000c*/ 	.byte	0x04, 0x11
        /*000e*/ 	.short	(.L_3 - .L_2)
	.align		4
.L_2:
        /*0010*/ 	.word	index@(_Z7setZeroiPf)
        /*0014*/ 	.word	0x00000000


	//----- nvinfo : EIATTR_REGCOUNT
	.align		4
.L_3:
        /*0018*/ 	.byte	0x04, 0x2f
        /*001a*/ 	.short	(.L_5 - .L_4)
	.align		4
.L_4:
        /*001c*/ 	.word	index@(_Z9setRowValiiPff)
        /*0020*/ 	.word	0x0000000a


	//----- nvinfo : EIATTR_FRAME_SIZE
	.align		4
.L_5:
        /*0024*/ 	.byte	0x04, 0x11
        /*0026*/ 	.short	(.L_7 - .L_6)
	.align		4
.L_6:
        /*0028*/ 	.word	index@(_Z9setRowValiiPff)
        /*002c*/ 	.word	0x00000000


	//----- nvinfo : EIATTR_REGCOUNT
	.align		4
.L_7:
        /*0030*/ 	.byte	0x04, 0x2f
        /*0032*/ 	.short	(.L_9 - .L_8)
	.align		4
.L_8:
        /*0034*/ 	.word	index@(_Z6matAddiPfS_S_)
        /*0038*/ 	.word	0x0000000c


	//----- nvinfo : EIATTR_FRAME_SIZE
	.align		4
.L_9:
        /*003c*/ 	.byte	0x04, 0x11
        /*003e*/ 	.short	(.L_11 - .L_10)
	.align		4
.L_10:
        /*0040*/ 	.word	index@(_Z6matAddiPfS_S_)
        /*0044*/ 	.word	0x00000000


	//----- nvinfo : EIATTR_REGCOUNT
	.align		4
.L_11:
        /*0048*/ 	.byte	0x04, 0x2f
        /*004a*/ 	.short	(.L_13 - .L_12)
	.align		4
.L_12:
        /*004c*/ 	.word	index@(_Z6matSubiPfS_S_)
        /*0050*/ 	.word	0x0000000c


	//----- nvinfo : EIATTR_FRAME_SIZE
	.align		4
.L_13:
        /*0054*/ 	.byte	0x04, 0x11
        /*0056*/ 	.short	(.L_15 - .L_14)
	.align		4
.L_14:
        /*0058*/ 	.word	index@(_Z6matSubiPfS_S_)
        /*005c*/ 	.word	0x00000000


	//----- nvinfo : EIATTR_REGCOUNT
	.align		4
.L_15:
        /*0060*/ 	.byte	0x04, 0x2f
        /*0062*/ 	.short	(.L_17 - .L_16)
	.align		4
.L_16:
        /*0064*/ 	.word	index@(_Z8matScaleiPff)
        /*0068*/ 	.word	0x00000008


	//----- nvinfo : EIATTR_FRAME_SIZE
	.align		4
.L_17:
        /*006c*/ 	.byte	0x04, 0x11
        /*006e*/ 	.short	(.L_19 - .L_18)
	.align		4
.L_18:
        /*0070*/ 	.word	index@(_Z8matScaleiPff)
        /*0074*/ 	.word	0x00000000


	//----- nvinfo : EIATTR_REGCOUNT
	.align		4
.L_19:
        /*0078*/ 	.byte	0x04, 0x2f
        /*007a*/ 	.short	(.L_21 - .L_20)
	.align		4
.L_20:
        /*007c*/ 	.word	index@(_Z11computeLossiiPfS_S_)
        /*0080*/ 	.word	0x00000020


	//----- nvinfo : EIATTR_FRAME_SIZE
	.align		4
.L_21:
        /*0084*/ 	.byte	0x04, 0x11
        /*0086*/ 	.short	(.L_23 - .L_22)
	.align		4
.L_22:
        /*0088*/ 	.word	index@(_Z11computeLossiiPfS_S_)
        /*008c*/ 	.word	0x00000000


	//----- nvinfo : EIATTR_REGCOUNT
	.align		4
.L_23:
        /*0090*/ 	.byte	0x04, 0x2f
        /*0092*/ 	.short	(.L_25 - .L_24)
	.align		4
.L_24:
        /*0094*/ 	.word	index@(_Z15activationDeriviPfS_S_)
        /*0098*/ 	.word	0x0000000e


	//----- nvinfo : EIATTR_FRAME_SIZE
	.align		4
.L_25:
        /*009c*/ 	.byte	0x04, 0x11
        /*009e*/ 	.short	(.L_27 - .L_26)
	.align		4
.L_26:
        /*00a0*/ 	.word	index@(_Z15activationDeriviPfS_S_)
        /*00a4*/ 	.word	0x00000000


	//----- nvinfo : EIATTR_REGCOUNT
	.align		4
.L_27:
        /*00a8*/ 	.byte	0x04, 0x2f
        /*00aa*/ 	.short	(.L_29 - .L_28)
	.align		4
.L_28:
        /*00ac*/ 	.word	index@(_Z10biasDerivsiiPfS_)
        /*00b0*/ 	.word	0x0000001f


	//----- nvinfo : EIATTR_FRAME_SIZE
	.align		4
.L_29:
        /*00b4*/ 	.byte	0x04, 0x11
        /*00b6*/ 	.short	(.L_31 - .L_30)
	.align		4
.L_30:
        /*00b8*/ 	.word	index@($__internal_2_$__cuda_sm3x_div_rn_noftz_f32_slowpath)
        /*00bc*/ 	.word	0x00000000


	//----- nvinfo : EIATTR_FRAME_SIZE
	.align		4
.L_31:
        /*00c0*/ 	.byte	0x04, 0x11
        /*00c2*/ 	.short	(.L_33 - .L_32)
	.align		4
.L_32:
        /*00c4*/ 	.word	index@(_Z10biasDerivsiiPfS_)
        /*00c8*/ 	.word	0x00000000


	//----- nvinfo : EIATTR_REGCOUNT
	.align		4
.L_33:
        /*00cc*/ 	.byte	0x04, 0x2f
        /*00ce*/ 	.short	(.L_35 - .L_34)
	.align		4
.L_34:
        /*00d0*/ 	.word	index@(_Z7softMaxiiPf)
        /*00d4*/ 	.word	0x00000020


	//----- nvinfo : EIATTR_FRAME_SIZE
	.align		4
.L_35:
        /*00d8*/ 	.byte	0x04, 0x11
        /*00da*/ 	.short	(.L_37 - .L_36)
	.align		4
.L_36:
        /*00dc*/ 	.word	index@($__internal_1_$__cuda_sm3x_div_rn_noftz_f32_slowpath)
        /*00e0*/ 	.word	0x00000000


	//----- nvinfo : EIATTR_FRAME_SIZE
	.align		4
.L_37:
        /*00e4*/ 	.byte	0x04, 0x11
        /*00e6*/ 	.short	(.L_39 - .L_38)
	.align		4
.L_38:
        /*00e8*/ 	.word	index@(_Z7softMaxiiPf)
        /*00ec*/ 	.word	0x00000000


	//----- nvinfo : EIATTR_REGCOUNT
	.align		4
.L_39:
        /*00f0*/ 	.byte	0x04, 0x2f
        /*00f2*/ 	.short	(.L_41 - .L_40)
	.align		4
.L_40:
        /*00f4*/ 	.word	index@(_Z13transposeSimpiiPfS_)
        /*00f8*/ 	.word	0x0000000e


	//----- nvinfo : EIATTR_FRAME_SIZE
	.align		4
.L_41:
        /*00fc*/ 	.byte	0x04, 0x11
        /*00fe*/ 	.short	(.L_43 - .L_42)
	.align		4
.L_42:
        /*0100*/ 	.word	index@(_Z13transposeSimpiiPfS_)
        /*0104*/ 	.word	0x00000000


	//----- nvinfo : EIATTR_REGCOUNT
	.align		4
.L_43:
        /*0108*/ 	.byte	0x04, 0x2f
        /*010a*/ 	.short	(.L_45 - .L_44)
	.align		4
.L_44:
        /*010c*/ 	.word	index@(_Z7addBiasiiPfS_)
        /*0110*/ 	.word	0x0000000c


	//----- nvinfo : EIATTR_FRAME_SIZE
	.align		4
.L_45:
        /*0114*/ 	.byte	0x04, 0x11
        /*0116*/ 	.short	(.L_47 - .L_46)
	.align		4
.L_46:
        /*0118*/ 	.word	index@(_Z7addBiasiiPfS_)
        /*011c*/ 	.word	0x00000000


	//----- nvinfo : EIATTR_REGCOUNT
	.align		4
.L_47:
        /*0120*/ 	.byte	0x04, 0x2f
        /*0122*/ 	.short	(.L_49 - .L_48)
	.align		4
.L_48:
        /*0124*/ 	.word	index@(_Z18addBiasAndActivateiiPfS_)
        /*0128*/ 	.word	0x00000010


	//----- nvinfo : EIATTR_FRAME_SIZE
	.align		4
.L_49:
        /*012c*/ 	.byte	0x04, 0x11
        /*012e*/ 	.short	(.L_51 - .L_50)
	.align		4
.L_50:
        /*0130*/ 	.word	index@($__internal_0_$__cuda_sm3x_div_rn_noftz_f32_slowpath)
        /*0134*/ 	.word	0x00000000


	//----- nvinfo : EIATTR_FRAME_SIZE
	.align		4
.L_51:
        /*0138*/ 	.byte	0x04, 0x11
        /*013a*/ 	.short	(.L_53 - .L_52)
	.align		4
.L_52:
        /*013c*/ 	.word	index@(_Z18addBiasAndActivateiiPfS_)
        /*0140*/ 	.word	0x00000000


	//----- nvinfo : EIATTR_REGCOUNT
	.align		4
.L_53:
        /*0144*/ 	.byte	0x04, 0x2f
        /*0146*/ 	.short	(.L_55 - .L_54)
	.align		4
.L_54:
        /*0148*/ 	.word	index@(_Z11makePredictiiPfS_)
        /*014c*/ 	.word	0x00000020


	//----- nvinfo : EIATTR_FRAME_SIZE
	.align		4
.L_55:
        /*0150*/ 	.byte	0x04, 0x11
        /*0152*/ 	.short	(.L_57 - .L_56)
	.align		4
.L_56:
        /*0154*/ 	.word	index@(_Z11makePredictiiPfS_)
        /*0158*/ 	.word	0x00000000


	//----- nvinfo : EIATTR_REGCOUNT
	.align		4
.L_57:
        /*015c*/ 	.byte	0x04, 0x2f
        /*015e*/ 	.short	(.L_59 - .L_58)
	.align		4
.L_58:
        /*0160*/ 	.word	index@(_Z10matMulSimpiiiPfS_S_)
        /*0164*/ 	.word	0x0000001c


	//----- nvinfo : EIATTR_FRAME_SIZE
	.align		4
.L_59:
        /*0168*/ 	.byte	0x04, 0x11
        /*016a*/ 	.short	(.L_61 - .L_60)
	.align		4
.L_60:
        /*016c*/ 	.word	index@(_Z10matMulSimpiiiPfS_S_)
        /*0170*/ 	.word	0x00000000


	//----- nvinfo : EIATTR_REGCOUNT
	.align		4
.L_61:
        /*0174*/ 	.byte	0x04, 0x2f
        /*0176*/ 	.short	(.L_63 - .L_62)
	.align		4
.L_62:
        /*0178*/ 	.word	index@(_Z23fullWeightDerivToUniqueiiPiPfS0_)
        /*017c*/ 	.word	0x0000000a


	//----- nvinfo : EIATTR_FRAME_SIZE
	.align		4
.L_63:
        /*0180*/ 	.byte	0x04, 0x11
        /*0182*/ 	.short	(.L_65 - .L_64)
	.align		4
.L_64:
        /*0184*/ 	.word	index@(_Z23fullWeightDerivToUniqueiiPiPfS0_)
        /*0188*/ 	.word	0x00000000


	//----- nvinfo : EIATTR_REGCOUNT
	.align		4
.L_65:
        /*018c*/ 	.byte	0x04, 0x2f
        /*018e*/ 	.short	(.L_67 - .L_66)
	.align		4
.L_66:
        /*0190*/ 	.word	index@(_Z18uniqueWeightToFulliiiPiPfS0_)
        /*0194*/ 	.word	0x00000018


	//----- nvinfo : EIATTR_FRAME_SIZE
	.align		4
.L_67:
        /*0198*/ 	.byte	0x04, 0x11
        /*019a*/ 	.short	(.L_69 - .L_68)
	.align		4
.L_68:
        /*019c*/ 	.word	index@(_Z18uniqueWeightToFulliiiPiPfS0_)
        /*01a0*/ 	.word	0x00000000


	//----- nvinfo : EIATTR_REGCOUNT
	.align		4
.L_69:
        /*01a4*/ 	.byte	0x04, 0x2f
        /*01a6*/ 	.short	(.L_71 - .L_70)
	.align		4
.L_70:
        /*01a8*/ 	.word	index@(_Z16matrixVectorMultiPfS_S_)
        /*01ac*/ 	.word	0x0000000a


	//----- nvinfo : EIATTR_FRAME_SIZE
	.align		4
.L_71:
        /*01b0*/ 	.byte	0x04, 0x11
        /*01b2*/ 	.short	(.L_73 - .L_72)
	.align		4
.L_72:
        /*01b4*/ 	.word	index@(_Z16matrixVectorMultiPfS_S_)
        /*01b8*/ 	.word	0x00000000


	//----- nvinfo : EIATTR_MIN_STACK_SIZE
	.align		4
.L_73:
        /*01bc*/ 	.byte	0x04, 0x12
        /*01be*/ 	.short	(.L_75 - .L_74)
	.align		4
.L_74:
        /*01c0*/ 	.word	index@(_Z16matrixVectorMultiPfS_S_)
        /*01c4*/ 	.word	0x00000000


	//----- nvinfo : EIATTR_MIN_STACK_SIZE
	.align		4
.L_75:
        /*01c8*/ 	.byte	0x04, 0x12
        /*01ca*/ 	.short	(.L_77 - .L_76)
	.align		4
.L_76:
        /*01cc*/ 	.word	index@(_Z18uniqueWeightToFulliiiPiPfS0_)
        /*01d0*/ 	.word	0x00000000


	//----- nvinfo : EIATTR_MIN_STACK_SIZE
	.align		4
.L_77:
        /*01d4*/ 	.byte	0x04, 0x12
        /*01d6*/ 	.short	(.L_79 - .L_78)
	.align		4
.L_78:
        /*01d8*/ 	.word	index@(_Z23fullWeightDerivToUniqueiiPiPfS0_)
        /*01dc*/ 	.word	0x00000000


	//----- nvinfo : EIATTR_MIN_STACK_SIZE
	.align		4
.L_79:
        /*01e0*/ 	.byte	0x04, 0x12
        /*01e2*/ 	.short	(.L_81 - .L_80)
	.align		4
.L_80:
        /*01e4*/ 	.word	index@(_Z10matMulSimpiiiPfS_S_)
        /*01e8*/ 	.word	0x00000000


	//----- nvinfo : EIATTR_MIN_STACK_SIZE
	.align		4
.L_81:
        /*01ec*/ 	.byte	0x04, 0x12
        /*01ee*/ 	.short	(.L_83 - .L_82)
	.align		4
.L_82:
        /*01f0*/ 	.word	index@(_Z11makePredictiiPfS_)
        /*01f4*/ 	.word	0x00000000


	//----- nvinfo : EIATTR_MIN_STACK_SIZE
	.align		4
.L_83:
        /*01f8*/ 	.byte	0x04, 0x12
        /*01fa*/ 	.short	(.L_85 - .L_84)
	.align		4
.L_84:
        /*01fc*/ 	.word	index@(_Z18addBiasAndActivateiiPfS_)
        /*0200*/ 	.word	0x00000000


	//----- nvinfo : EIATTR_MIN_STACK_SIZE
	.align		4
.L_85:
        /*0204*/ 	.byte	0x04, 0x12
        /*0206*/ 	.short	(.L_87 - .L_86)
	.align		4
.L_86:
        /*0208*/ 	.word	index@(_Z7addBiasiiPfS_)
        /*020c*/ 	.word	0x00000000


	//----- nvinfo : EIATTR_MIN_STACK_SIZE
	.align		4
.L_87:
        /*0210*/ 	.byte	0x04, 0x12
        /*0212*/ 	.short	(.L_89 - .L_88)
	.align		4
.L_88:
        /*0214*/ 	.word	index@(_Z13transposeSimpiiPfS_)
        /*0218*/ 	.word	0x00000000


	//----- nvinfo : EIATTR_MIN_STACK_SIZE
	.align		4
.L_89:
        /*021c*/ 	.byte	0x04, 0x12
        /*021e*/ 	.short	(.L_91 - .L_90)
	.align		4
.L_90:
        /*0220*/ 	.word	index@(_Z7softMaxiiPf)
        /*0224*/ 	.word	0x00000000


	//----- nvinfo : EIATTR_MIN_STACK_SIZE
	.align		4
.L_91:
        /*0228*/ 	.byte	0x04, 0x12
        /*022a*/ 	.short	(.L_93 - .L_92)
	.align		4
.L_92:
        /*022c*/ 	.word	index@(_Z10biasDerivsiiPfS_)
        /*0230*/ 	.word	0x00000000


	//----- nvinfo : EIATTR_MIN_STACK_SIZE
	.align		4
.L_93:
        /*0234*/ 	.byte	0x04, 0x12
        /*0236*/ 	.short	(.L_95 - .L_94)
	.align		4
.L_94:
        /*0238*/ 	.word	index@(_Z15activationDeriviPfS_S_)
        /*023c*/ 	.word	0x00000000


	//----- nvinfo : EIATTR_MIN_STACK_SIZE
	.align		4
.L_95:
        /*0240*/ 	.byte	0x04, 0x12
        /*0242*/ 	.short	(.L_97 - .L_96)
	.align		4
.L_96:
        /*0244*/ 	.word	index@(_Z11computeLossiiPfS_S_)
        /*0248*/ 	.word	0x00000000


	//----- nvinfo : EIATTR_MIN_STACK_SIZE
	.align		4
.L_97:
        /*024c*/ 	.byte	0x04, 0x12
        /*024e*/ 	.short	(.L_99 - .L_98)
	.align		4
.L_98:
        /*0250*/ 	.word	index@(_Z8matScaleiPff)
        /*0254*/ 	.word	0x00000000


	//----- nvinfo : EIATTR_MIN_STACK_SIZE
	.align		4
.L_99:
        /*0258*/ 	.byte	0x04, 0x12
        /*025a*/ 	.short	(.L_101 - .L_100)
	.align		4
.L_100:
        /*025c*/ 	.word	index@(_Z6matSubiPfS_S_)
        /*0260*/ 	.word	0x00000000


	//----- nvinfo : EIATTR_MIN_STACK_SIZE
	.align		4
.L_101:
        /*0264*/ 	.byte	0x04, 0x12
        /*0266*/ 	.short	(.L_103 - .L_102)
	.align		4
.L_102:
        /*0268*/ 	.word	index@(_Z6matAddiPfS_S_)
        /*026c*/ 	.word	0x00000000


	//----- nvinfo : EIATTR_MIN_STACK_SIZE
	.align		4
.L_103:
        /*0270*/ 	.byte	0x04, 0x12
        /*0272*/ 	.short	(.L_105 - .L_104)
	.align		4
.L_104:
        /*0274*/ 	.word	index@(_Z9setRowValiiPff)
        /*0278*/ 	.word	0x00000000


	//----- nvinfo : EIATTR_MIN_STACK_SIZE
	.align		4
.L_105:
        /*027c*/ 	.byte	0x04, 0x12
        /*027e*/ 	.short	(.L_107 - .L_106)
	.align		4
.L_106:
        /*0280*/ 	.word	index@(_Z7setZeroiPf)
        /*0284*/ 	.word	0x00000000
.L_107:


//--------------------- .nv.compat                --------------------------
	.section	.nv.compat,"",@"SHT_CUDA_COMPAT_INFO"
	.align	4
        /*0000*/ 	.byte	0x02, 0x09, 0x00, 0x00, 0x02, 0x02, 0x01, 0x00, 0x02, 0x05, 0x05, 0x00, 0x03, 0x07, 0x01, 0x01
        /*0010*/ 	.byte	0x02, 0x03, 0x00, 0x00, 0x02, 0x06, 0x01, 0x00, 0x04, 0x0b, 0x08, 0x00, 0x01, 0x00, 0x00, 0x00
        /*0020*/ 	.byte	0x00, 0x00, 0x00, 0x00


//--------------------- .nv.info._Z16matrixVectorMultiPfS_S_ --------------------------
	.section	.nv.info._Z16matrixVectorMultiPfS_S_,"",@"SHT_CUDA_INFO"
	.sectionflags	@""
	.align	4


	//----- nvinfo : EIATTR_CUDA_API_VERSION
	.align		4
        /*0000*/ 	.byte	0x04, 0x37
        /*0002*/ 	.short	(.L_109 - .L_108)
.L_108:
        /*0004*/ 	.word	0x00000082


	//----- nvinfo : EIATTR_KPARAM_INFO
	.align		4
.L_109:
        /*0008*/ 	.byte	0x04, 0x17
        /*000a*/ 	.short	(.L_111 - .L_110)
.L_110:
        /*000c*/ 	.word	0x00000000
        /*0010*/ 	.short	0x0003
        /*0012*/ 	.short	0x0018
        /*0014*/ 	.byte	0x00, 0xf5, 0x21, 0x00


	//----- nvinfo : EIATTR_KPARAM_INFO
	.align		4
.L_111:
        /*0018*/ 	.byte	0x04, 0x17
        /*001a*/ 	.short	(.L_113 - .L_112)
.L_112:
        /*001c*/ 	.word	0x00000000
        /*0020*/ 	.short	0x0002
        /*0022*/ 	.short	0x0010
        /*0024*/ 	.byte	0x00, 0xf5, 0x21, 0x00


	//----- nvinfo : EIATTR_KPARAM_INFO
	.align		4
.L_113:
        /*0028*/ 	.byte	0x04, 0x17
        /*002a*/ 	.short	(.L_115 - .L_114)
.L_114:
        /*002c*/ 	.word	0x00000000
        /*0030*/ 	.short	0x0001
        /*0032*/ 	.short	0x0008
        /*0034*/ 	.byte	0x00, 0xf5, 0x21, 0x00


	//----- nvinfo : EIATTR_KPARAM_INFO
	.align		4
.L_115:
        /*0038*/ 	.byte	0x04, 0x17
        /*003a*/ 	.short	(.L_117 - .L_116)
.L_116:
        /*003c*/ 	.word	0x00000000
        /*0040*/ 	.short	0x0000
        /*0042*/ 	.short	0x0000
        /*0044*/ 	.byte	0x00, 0xf0, 0x11, 0x00


	//----- nvinfo : EIATTR_SPARSE_MMA_MASK
	.align		4
.L_117:
        /*0048*/ 	.byte	0x03, 0x50
        /*004a*/ 	.short	0x0000


	//----- nvinfo : EIATTR_MAXREG_COUNT
	.align		4
        /*004c*/ 	.byte	0x03, 0x1b
        /*004e*/ 	.short	0x00ff


	//----- nvinfo : EIATTR_NUM_BARRIERS
	.align		4
        /*0050*/ 	.byte	0x02, 0x4c
        /*0052*/ 	.byte	0x01
	.zero		1


	//----- nvinfo : EIATTR_MERCURY_ISA_VERSION
	.align		4
        /*0054*/ 	.byte	0x03, 0x5f
        /*0056*/ 	.short	0x0101


	//----- nvinfo : EIATTR_VRC_CTA_INIT_COUNT
	.align		4
        /*0058*/ 	.byte	0x02, 0x4a
	.zero		1
	.zero		1


	//----- nvinfo : EIATTR_EXIT_INSTR_OFFSETS
	.align		4
        /*005c*/ 	.byte	0x04, 0x1c
        /*005e*/ 	.short	(.L_119 - .L_118)


	//   ....[0]....
.L_118:
        /*0060*/ 	.word	0x00000170


	//   ....[1]....
        /*0064*/ 	.word	0x00000210


	//----- nvinfo : EIATTR_CBANK_PARAM_SIZE
	.align		4
.L_119:
        /*0068*/ 	.byte	0x03, 0x19
        /*006a*/ 	.short	0x0020


	//----- nvinfo : EIATTR_PARAM_CBANK
	.align		4
        /*006c*/ 	.byte	0x04, 0x0a
        /*006e*/ 	.short	(.L_121 - .L_120)
	.align		4
.L_120:
        /*0070*/ 	.word	index@(.nv.constant0._Z16matrixVectorMultiPfS_S_)
        /*0074*/ 	.short	0x0380
        /*0076*/ 	.short	0x0020


	//----- nvinfo : EIATTR_SW_WAR
	.align		4
.L_121:
        /*0078*/ 	.byte	0x04, 0x36
        /*007a*/ 	.short	(.L_123 - .L_122)
.L_122:
        /*007c*/ 	.word	0x00000008
.L_123:


//--------------------- .nv.info._Z18uniqueWeightToFulliiiPiPfS0_ --------------------------
	.section	.nv.info._Z18uniqueWeightToFulliiiPiPfS0_,"",@"SHT_CUDA_INFO"
	.sectionflags	@""
	.align	4


	//----- nvinfo : EIATTR_CUDA_API_VERSION
	.align		4
        /*0000*/ 	.byte	0x04, 0x37
        /*0002*/ 	.short	(.L_125 - .L_124)
.L_124:
        /*0004*/ 	.word	0x00000082


	//----- nvinfo : EIATTR_KPARAM_INFO
	.align		4
.L_125:
        /*0008*/ 	.byte	0x04, 0x17
        /*000a*/ 	.short	(.L_127 - .L_126)
.L_126:
        /*000c*/ 	.word	0x00000000
        /*0010*/ 	.short	0x0005
        /*0012*/ 	.short	0x0020
        /*0014*/ 	.byte	0x00, 0xf5, 0x21, 0x00


	//----- nvinfo : EIATTR_KPARAM_INFO
	.align		4
.L_127:
        /*0018*/ 	.byte	0x04, 0x17
        /*001a*/ 	.short	(.L_129 - .L_128)
.L_128:
        /*001c*/ 	.word	0x00000000
        /*0020*/ 	.short	0x0004
        /*0022*/ 	.short	0x0018
        /*0024*/ 	.byte	0x00, 0xf5, 0x21, 0x00


	//----- nvinfo : EIATTR_KPARAM_INFO
	.align		4
.L_129:
        /*0028*/ 	.byte	0x04, 0x17
        /*002a*/ 	.short	(.L_131 - .L_130)
.L_130:
        /*002c*/ 	.word	0x00000000
        /*0030*/ 	.short	0x0003
        /*0032*/ 	.short	0x0010
        /*0034*/ 	.byte	0x00, 0xf5, 0x21, 0x00


	//----- nvinfo : EIATTR_KPARAM_INFO
	.align		4
.L_131:
        /*0038*/ 	.byte	0x04, 0x17
        /*003a*/ 	.short	(.L_133 - .L_132)
.L_132:
        /*003c*/ 	.word	0x00000000
        /*0040*/ 	.short	0x0002
        /*0042*/ 	.short	0x0008
        /*0044*/ 	.byte	0x00, 0xf0, 0x11, 0x00


	//----- nvinfo : EIATTR_KPARAM_INFO
	.align		4
.L_133:
        /*0048*/ 	.byte	0x04, 0x17
        /*004a*/ 	.short	(.L_135 - .L_134)
.L_134:
        /*004c*/ 	.word	0x00000000
        /*0050*/ 	.short	0x0001
        /*0052*/ 	.short	0x0004
        /*0054*/ 	.byte	0x00, 0xf0, 0x11, 0x00


	//----- nvinfo : EIATTR_KPARAM_INFO
	.align		4
.L_135:
        /*0058*/ 	.byte	0x04, 0x17
        /*005a*/ 	.short	(.L_137 - .L_136)
.L_136:
        /*005c*/ 	.word	0x00000000
        /*0060*/ 	.short	0x0000
        /*0062*/ 	.short	0x0000
        /*0064*/ 	.byte	0x00, 0xf0, 0x11, 0x00


	//----- nvinfo : EIATTR_SPARSE_MMA_MASK
	.align		4
.L_137:
        /*0068*/ 	.byte	0x03, 0x50
        /*006a*/ 	.short	0x0000


	//----- nvinfo : EIATTR_MAXREG_COUNT
	.align		4
        /*006c*/ 	.byte	0x03, 0x1b
        /*006e*/ 	.short	0x00ff


	//----- nvinfo : EIATTR_MERCURY_ISA_VERSION
	.align		4
        /*0070*/ 	.byte	0x03, 0x5f
        /*0072*/ 	.short	0x0101


	//----- nvinfo : EIATTR_VRC_CTA_INIT_COUNT
	.align		4
        /*0074*/ 	.byte	0x02, 0x4a
	.zero		1
	.zero		1


	//----- nvinfo : EIATTR_EXIT_INSTR_OFFSETS
	.align		4
        /*0078*/ 	.byte	0x04, 0x1c
        /*007a*/ 	.short	(.L_139 - .L_138)


	//   ....[0]....
.L_138:
        /*007c*/ 	.word	0x00000070


	//   ....[1]....
        /*0080*/ 	.word	0x000000a0


	//   ....[2]....
        /*0084*/ 	.word	0x00000530


	//   ....[3]....
        /*0088*/ 	.word	0x00000750


	//   ....[4]....
        /*008c*/ 	.word	0x000008b0


	//   ....[5]....
        /*0090*/ 	.word	0x00000980


	//----- nvinfo : EIATTR_CBANK_PARAM_SIZE
	.align		4
.L_139:
        /*0094*/ 	.byte	0x03, 0x19
        /*0096*/ 	.short	0x0028


	//----- nvinfo : EIATTR_PARAM_CBANK
	.align		4
        /*0098*/ 	.byte	0x04, 0x0a
        /*009a*/ 	.short	(.L_141 - .L_140)
	.align		4
.L_140:
        /*009c*/ 	.word	index@(.nv.constant0._Z18uniqueWeightToFulliiiPiPfS0_)
        /*00a0*/ 	.short	0x0380
        /*00a2*/ 	.short	0x0028


	//----- nvinfo : EIATTR_SW_WAR
	.align		4
.L_141:
        /*00a4*/ 	.byte	0x04, 0x36
        /*00a6*/ 	.short	(.L_143 - .L_142)
.L_142:
        /*00a8*/ 	.word	0x00000008
.L_143:


//--------------------- .nv.info._Z23fullWeightDerivToUniqueiiPiPfS0_ --------------------------
	.section	.nv.info._Z23fullWeightDerivToUniqueiiPiPfS0_,"",@"SHT_CUDA_INFO"
	.sectionflags	@""
	.align	4


	//----- nvinfo : EIATTR_CUDA_API_VERSION
	.align		4
        /*0000*/ 	.byte	0x04, 0x37
        /*0002*/ 	.short	(.L_145 - .L_144)
.L_144:
        /*0004*/ 	.word	0x00000082


	//----- nvinfo : EIATTR_KPARAM_INFO
	.align		4
.L_145:
        /*0008*/ 	.byte	0x04, 0x17
        /*000a*/ 	.short	(.L_147 - .L_146)
.L_146:
        /*000c*/ 	.word	0x00000000
        /*0010*/ 	.short	0x0004
        /*0012*/ 	.short	0x0018
        /*0014*/ 	.byte	0x00, 0xf5, 0x21, 0x00


	//----- nvinfo : EIATTR_KPARAM_INFO
	.align		4
.L_147:
        /*0018*/ 	.byte	0x04, 0x17
        /*001a*/ 	.short	(.L_149 - .L_148)
.L_148:
        /*001c*/ 	.word	0x00000000
        /*0020*/ 	.short	0x0003
        /*0022*/ 	.short	0x0010
        /*0024*/ 	.byte	0x00, 0xf5, 0x21, 0x00


	//----- nvinfo : EIATTR_KPARAM_INFO
	.align		4
.L_149:
        /*0028*/ 	.byte	0x04, 0x17
        /*002a*/ 	.short	(.L_151 - .L_150)
.L_150:
        /*002c*/ 	.word	0x00000000
        /*0030*/ 	.short	0x0002
        /*0032*/ 	.short	0x0008
        /*0034*/ 	.byte	0x00, 0xf5, 0x21, 0x00


	//----- nvinfo : EIATTR_KPARAM_INFO
	.align		4
.L_151:
        /*0038*/ 	.byte	0x04, 0x17
        /*003a*/ 	.short	(.L_153 - .L_152)
.L_152:
        /*003c*/ 	.word	0x00000000
        /*0040*/ 	.short	0x0001
        /*0042*/ 	.short	0x0004
        /*0044*/ 	.byte	0x00, 0xf0, 0x11, 0x00


	//----- nvinfo : EIATTR_KPARAM_INFO
	.align		4
.L_153:
        /*0048*/ 	.byte	0x04, 0x17
        /*004a*/ 	.short	(.L_155 - .L_154)
.L_154:
        /*004c*/ 	.word	0x00000000
        /*0050*/ 	.short	0x0000
        /*0052*/ 	.short	0x0000
        /*0054*/ 	.byte	0x00, 0xf0, 0x11, 0x00


	//----- nvinfo : EIATTR_SPARSE_MMA_MASK
	.align		4
.L_155:
        /*0058*/ 	.byte	0x03, 0x50
        /*005a*/ 	.short	0x0000


	//----- nvinfo : EIATTR_MAXREG_COUNT
	.align		4
        /*005c*/ 	.byte	0x03, 0x1b
        /*005e*/ 	.short	0x00ff


	//----- nvinfo : EIATTR_MERCURY_ISA_VERSION
	.align		4
        /*0060*/ 	.byte	0x03, 0x5f
        /*0062*/ 	.short	0x0101


	//----- nvinfo : EIATTR_VRC_CTA_INIT_COUNT
	.align		4
        /*0064*/ 	.byte	0x02, 0x4a
	.zero		1
	.zero		1


	//----- nvinfo : EIATTR_EXIT_INSTR_OFFSETS
	.align		4
        /*0068*/ 	.byte	0x04, 0x1c
        /*006a*/ 	.short	(.L_157 - .L_156)


	//   ....[0]....
.L_156:
        /*006c*/ 	.word	0x00000070


	//   ....[1]....
        /*0070*/ 	.word	0x00000120


	//----- nvinfo : EIATTR_CBANK_PARAM_SIZE
	.align		4
.L_157:
        /*0074*/ 	.byte	0x03, 0x19
        /*0076*/ 	.short	0x0020


	//----- nvinfo : EIATTR_PARAM_CBANK
	.align		4
        /*0078*/ 	.byte	0x04, 0x0a
        /*007a*/ 	.short	(.L_159 - .L_158)
	.align		4
.L_158:
        /*007c*/ 	.word	index@(.nv.constant0._Z23fullWeightDerivToUniqueiiPiPfS0_)
        /*0080*/ 	.short	0x0380
        /*0082*/ 	.short	0x0020


	//----- nvinfo : EIATTR_SW_WAR
	.align		4
.L_159:
        /*0084*/ 	.byte	0x04, 0x36
        /*0086*/ 	.short	(.L_161 - .L_160)
.L_160:
        /*0088*/ 	.word	0x00000008
.L_161:


//--------------------- .nv.info._Z10matMulSimpiiiPfS_S_ --------------------------
	.section	.nv.info._Z10matMulSimpiiiPfS_S_,"",@"SHT_CUDA_INFO"
	.sectionflags	@""
	.align	4


	//----- nvinfo : EIATTR_CUDA_API_VERSION
	.align		4
        /*0000*/ 	.byte	0x04, 0x37
        /*0002*/ 	.short	(.L_163 - .L_162)
.L_162:
        /*0004*/ 	.word	0x00000082


	//----- nvinfo : EIATTR_KPARAM_INFO
	.align		4
.L_163:
        /*0008*/ 	.byte	0x04, 0x17
        /*000a*/ 	.short	(.L_165 - .L_164)
.L_164:
        /*000c*/ 	.word	0x00000000
        /*0010*/ 	.short	0x0005
        /*0012*/ 	.short	0x0020
        /*0014*/ 	.byte	0x00, 0xf5, 0x21, 0x00


	//----- nvinfo : EIATTR_KPARAM_INFO
	.align		4
.L_165:
        /*0018*/ 	.byte	0x04, 0x17
        /*001a*/ 	.short	(.L_167 - .L_166)
.L_166:
        /*001c*/ 	.word	0x00000000
        /*0020*/ 	.short	0x0004
        /*0022*/ 	.short	0x0018
        /*0024*/ 	.byte	0x00, 0xf5, 0x21, 0x00


	//----- nvinfo : EIATTR_KPARAM_INFO
	.align		4
.L_167:
        /*0028*/ 	.byte	0x04, 0x17
        /*002a*/ 	.short	(.L_169 - .L_168)
.L_168:
        /*002c*/ 	.word	0x00000000
        /*0030*/ 	.short	0x0003
        /*0032*/ 	.short	0x0010
        /*0034*/ 	.byte	0x00, 0xf5, 0x21, 0x00


	//----- nvinfo : EIATTR_KPARAM_INFO
	.align		4
.L_169:
        /*0038*/ 	.byte	0x04, 0x17
        /*003a*/ 	.short	(.L_171 - .L_170)
.L_170:
        /*003c*/ 	.word	0x00000000
        /*0040*/ 	.short	0x0002
        /*0042*/ 	.short	0x0008
        /*0044*/ 	.byte	0x00, 0xf0, 0x11, 0x00


	//----- nvinfo : EIATTR_KPARAM_INFO
	.align		4
.L_171:
        /*0048*/ 	.byte	0x04, 0x17
        /*004a*/ 	.short	(.L_173 - .L_172)
.L_172:
        /*004c*/ 	.word	0x00000000
        /*0050*/ 	.short	0x0001
        /*0052*/ 	.short	0x0004
        /*0054*/ 	.byte	0x00, 0xf0, 0x11, 0x00


	//----- nvinfo : EIATTR_KPARAM_INFO
	.align		4
.L_173:
        /*0058*/ 	.byte	0x04, 0x17
        /*005a*/ 	.short	(.L_175 - .L_174)
.L_174:
        /*005c*/ 	.word	0x00000000
        /*0060*/ 	.short	0x0000
        /*0062*/ 	.short	0x0000
        /*0064*/ 	.byte	0x00, 0xf0, 0x11, 0x00


	//----- nvinfo : EIATTR_SPARSE_MMA_MASK
	.align		4
.L_175:
        /*0068*/ 	.byte	0x03, 0x50
        /*006a*/ 	.short	0x0000


	//----- nvinfo : EIATTR_MAXREG_COUNT
	.align		4
        /*006c*/ 	.byte	0x03, 0x1b
        /*006e*/ 	.short	0x00ff


	//----- nvinfo : EIATTR_MERCURY_ISA_VERSION
	.align		4
        /*0070*/ 	.byte	0x03, 0x5f
        /*0072*/ 	.short	0x0101


	//----- nvinfo : EIATTR_VRC_CTA_INIT_COUNT
	.align		4
        /*0074*/ 	.byte	0x02, 0x4a
	.zero		1
	.zero		1


	//----- nvinfo : EIATTR_EXIT_INSTR_OFFSETS
	.align		4
        /*0078*/ 	.byte	0x04, 0x1c
        /*007a*/ 	.short	(.L_177 - .L_176)


	//   ....[0]....
.L_176:
        /*007c*/ 	.word	0x000001e0


	//   ....[1]....
        /*0080*/ 	.word	0x000002b0


	//   ....[2]....
        /*0084*/ 	.word	0x000006c0


	//   ....[3]....
        /*0088*/ 	.word	0x000008b0


	//   ....[4]....
        /*008c*/ 	.word	0x00000a00


	//   ....[5]....
        /*0090*/ 	.word	0x00000ab0


	//----- nvinfo : EIATTR_CBANK_PARAM_SIZE
	.align		4
.L_177:
        /*0094*/ 	.byte	0x03, 0x19
        /*0096*/ 	.short	0x0028


	//----- nvinfo : EIATTR_PARAM_CBANK
	.align		4
        /*0098*/ 	.byte	0x04, 0x0a
        /*009a*/ 	.short	(.L_179 - .L_178)
	.align		4
.L_178:
        /*009c*/ 	.word	index@(.nv.constant0._Z10matMulSimpiiiPfS_S_)
        /*00a0*/ 	.short	0x0380
        /*00a2*/ 	.short	0x0028


	//----- nvinfo : EIATTR_SW_WAR
	.align		4
.L_179:
        /*00a4*/ 	.byte	0x04, 0x36
        /*00a6*/ 	.short	(.L_181 - .L_180)
.L_180:
        /*00a8*/ 	.word	0x00000008
.L_181:


//--------------------- .nv.info._Z11makePredictiiPfS_ --------------------------
	.section	.nv.info._Z11makePredictiiPfS_,"",@"SHT_CUDA_INFO"
	.sectionflags	@""
	.align	4


	//----- nvinfo : EIATTR_CUDA_API_VERSION
	.align		4
        /*0000*/ 	.byte	0x04, 0x37
        /*0002*/ 	.short	(.L_183 - .L_182)
.L_182:
        /*0004*/ 	.word	0x00000082


	//----- nvinfo : EIATTR_KPARAM_INFO
	.align		4
.L_183:
        /*0008*/ 	.byte	0x04, 0x17
        /*000a*/ 	.short	(.L_185 - .L_184)
.L_184:
        /*000c*/ 	.word	0x00000000
        /*0010*/ 	.short	0x0003
        /*0012*/ 	.short	0x0010
        /*0014*/ 	.byte	0x00, 0xf5, 0x21, 0x00


	//----- nvinfo : EIATTR_KPARAM_INFO
	.align		4
.L_185:
        /*0018*/ 	.byte	0x04, 0x17
        /*001a*/ 	.short	(.L_187 - .L_186)
.L_186:
        /*001c*/ 	.word	0x00000000
        /*0020*/ 	.short	0x0002
        /*0022*/ 	.short	0x0008
        /*0024*/ 	.byte	0x00, 0xf5, 0x21, 0x00


	//----- nvinfo : EIATTR_KPARAM_INFO
	.align		4
.L_187:
        /*0028*/ 	.byte	0x04, 0x17
        /*002a*/ 	.short	(.L_189 - .L_188)
.L_188:
        /*002c*/ 	.word	0x00000000
        /*0030*/ 	.short	0x0001
        /*0032*/ 	.short	0x0004
        /*0034*/ 	.byte	0x00, 0xf0, 0x11, 0x00


	//----- nvinfo : EIATTR_KPARAM_INFO
	.align		4
.L_189:
        /*0038*/ 	.byte	0x04, 0x17
        /*003a*/ 	.short	(.L_191 - .L_190)
.L_190:
        /*003c*/ 	.word	0x00000000
        /*0040*/ 	.short	0x0000
        /*0042*/ 	.short	0x0000
        /*0044*/ 	.byte	0x00, 0xf0, 0x11, 0x00


	//----- nvinfo : EIATTR_SPARSE_MMA_MASK
	.align		4
.L_191:
        /*0048*/ 	.byte	0x03, 0x50
        /*004a*/ 	.short	0x0000


	//----- nvinfo : EIATTR_MAXREG_COUNT
	.align		4
        /*004c*/ 	.byte	0x03, 0x1b
        /*004e*/ 	.short	0x00ff


	//----- nvinfo : EIATTR_MERCURY_ISA_VERSION
	.align		4
        /*0050*/ 	.byte	0x03, 0x5f
        /*0052*/ 	.short	0x0101


	//----- nvinfo : EIATTR_VRC_CTA_INIT_COUNT
	.align		4
        /*0054*/ 	.byte	0x02, 0x4a
	.zero		1
	.zero		1


	//----- nvinfo : EIATTR_EXIT_INSTR_OFFSETS
	.align		4
        /*0058*/ 	.byte	0x04, 0x1c
        /*005a*/ 	.short	(.L_193 - .L_192)


	//   ....[0]....
.L_192:
        /*005c*/ 	.word	0x00000070


	//   ....[1]....
        /*0060*/ 	.word	0x00000e30


	//----- nvinfo : EIATTR_CBANK_PARAM_SIZE
	.align		4
.L_193:
        /*0064*/ 	.byte	0x03, 0x19
        /*0066*/ 	.short	0x0018


	//----- nvinfo : EIATTR_PARAM_CBANK
	.align		4
        /*0068*/ 	.byte	0x04, 0x0a
        /*006a*/ 	.short	(.L_195 - .L_194)
	.align		4
.L_194:
        /*006c*/ 	.word	index@(.nv.constant0._Z11makePredictiiPfS_)
        /*0070*/ 	.short	0x0380
        /*0072*/ 	.short	0x0018


	//----- nvinfo : EIATTR_SW_WAR
	.align		4
.L_195:
        /*0074*/ 	.byte	0x04, 0x36
        /*0076*/ 	.short	(.L_197 - .L_196)
.L_196:
        /*0078*/ 	.word	0x00000008
.L_197:


//--------------------- .nv.info._Z18addBiasAndActivateiiPfS_ --------------------------
	.section	.nv.info._Z18addBiasAndActivateiiPfS_,"",@"SHT_CUDA_INFO"
	.sectionflags	@""
	.align	4


	//----- nvinfo : EIATTR_CUDA_API_VERSION
	.align		4
        /*0000*/ 	.byte	0x04, 0x37
        /*0002*/ 	.short	(.L_199 - .L_198)
.L_198:
        /*0004*/ 	.word	0x00000082


	//----- nvinfo : EIATTR_KPARAM_INFO
	.align		4
.L_199:
        /*0008*/ 	.byte	0x04, 0x17
        /*000a*/ 	.short	(.L_201 - .L_200)
.L_200:
        /*000c*/ 	.word	0x00000000
        /*0010*/ 	.short	0x0003
        /*0012*/ 	.short	0x0010
        /*0014*/ 	.byte	0x00, 0xf5, 0x21, 0x00


	//----- nvinfo : EIATTR_KPARAM_INFO
	.align		4
.L_201:
        /*0018*/ 	.byte	0x04, 0x17
        /*001a*/ 	.short	(.L_203 - .L_202)
.L_202:
        /*001c*/ 	.word	0x00000000
        /*0020*/ 	.short	0x0002
        /*0022*/ 	.short	0x0008
        /*0024*/ 	.byte	0x00, 0xf5, 0x21, 0x00


	//----- nvinfo : EIATTR_KPARAM_INFO
	.align		4
.L_203:
        /*0028*/ 	.byte	0x04, 0x17
        /*002a*/ 	.short	(.L_205 - .L_204)
.L_204:
        /*002c*/ 	.word	0x00000000
        /*0030*/ 	.short	0x0001
        /*0032*/ 	.short	0x0004
        /*0034*/ 	.byte	0x00, 0xf0, 0x11, 0x00


	//----- nvinfo : EIATTR_KPARAM_INFO
	.align		4
.L_205:
        /*0038*/ 	.byte	0x04, 0x17
        /*003a*/ 	.short	(.L_207 - .L_206)
.L_206:
        /*003c*/ 	.word	0x00000000
        /*0040*/ 	.short	0x0000
        /*0042*/ 	.short	0x0000
        /*0044*/ 	.byte	0x00, 0xf0, 0x11, 0x00


	//----- nvinfo : EIATTR_SPARSE_MMA_MASK
	.align		4
.L_207:
        /*0048*/ 	.byte	0x03, 0x50
        /*004a*/ 	.short	0x0000


	//----- nvinfo : EIATTR_MAXREG_COUNT
	.align		4
        /*004c*/ 	.byte	0x03, 0x1b
        /*004e*/ 	.short	0x00ff


	//----- nvinfo : EIATTR_MERCURY_ISA_VERSION
	.align		4
        /*0050*/ 	.byte	0x03, 0x5f
        /*0052*/ 	.short	0x0101


	//----- nvinfo : EIATTR_VRC_CTA_INIT_COUNT
	.align		4
        /*0054*/ 	.byte	0x02, 0x4a
	.zero		1
	.zero		1


	//----- nvinfo : EIATTR_EXIT_INSTR_OFFSETS
	.align		4
        /*0058*/ 	.byte	0x04, 0x1c
        /*005a*/ 	.short	(.L_209 - .L_208)


	//   ....[0]....
.L_208:
        /*005c*/ 	.word	0x00000070


	//   ....[1]....
        /*0060*/ 	.word	0x00000440


	//----- nvinfo : EIATTR_CRS_STACK_SIZE
	.align		4
.L_209:
        /*0064*/ 	.byte	0x04, 0x1e
        /*0066*/ 	.short	(.L_211 - .L_210)
.L_210:
        /*0068*/ 	.word	0x00000000


	//----- nvinfo : EIATTR_CBANK_PARAM_SIZE
	.align		4
.L_211:
        /*006c*/ 	.byte	0x03, 0x19
        /*006e*/ 	.short	0x0018


	//----- nvinfo : EIATTR_PARAM_CBANK
	.align		4
        /*0070*/ 	.byte	0x04, 0x0a
        /*0072*/ 	.short	(.L_213 - .L_212)
	.align		4
.L_212:
        /*0074*/ 	.word	index@(.nv.constant0._Z18addBiasAndActivateiiPfS_)
        /*0078*/ 	.short	0x0380
        /*007a*/ 	.short	0x0018


	//----- nvinfo : EIATTR_SW_WAR
	.align		4
.L_213:
        /*007c*/ 	.byte	0x04, 0x36
        /*007e*/ 	.short	(.L_215 - .L_214)
.L_214:
        /*0080*/ 	.word	0x00000008
.L_215:


//--------------------- .nv.info._Z7addBiasiiPfS_ --------------------------
	.section	.nv.info._Z7addBiasiiPfS_,"",@"SHT_CUDA_INFO"
	.sectionflags	@""
	.align	4


	//----- nvinfo : EIATTR_CUDA_API_VERSION
	.align		4
        /*0000*/ 	.byte	0x04, 0x37
        /*0002*/ 	.short	(.L_217 - .L_216)
.L_216:
        /*0004*/ 	.word	0x00000082


	//----- nvinfo : EIATTR_KPARAM_INFO
	.align		4
.L_217:
        /*0008*/ 	.byte	0x04, 0x17
        /*000a*/ 	.short	(.L_219 - .L_218)
.L_218:
        /*000c*/ 	.word	0x00000000
        /*0010*/ 	.short	0x0003
        /*0012*/ 	.short	0x0010
        /*0014*/ 	.byte	0x00, 0xf5, 0x21, 0x00


	//----- nvinfo : EIATTR_KPARAM_INFO
	.align		4
.L_219:
        /*0018*/ 	.byte	0x04, 0x17
        /*001a*/ 	.short	(.L_221 - .L_220)
.L_220:
        /*001c*/ 	.word	0x00000000
        /*0020*/ 	.short	0x0002
        /*0022*/ 	.short	0x0008
        /*0024*/ 	.byte	0x00, 0xf5, 0x21, 0x00


	//----- nvinfo : EIATTR_KPARAM_INFO
	.align		4
.L_221:
        /*0028*/ 	.byte	0x04, 0x17
        /*002a*/ 	.short	(.L_223 - .L_222)
.L_222:
        /*002c*/ 	.word	0x00000000
        /*0030*/ 	.short	0x0001
        /*0032*/ 	.short	0x0004
        /*0034*/ 	.byte	0x00, 0xf0, 0x11, 0x00


	//----- nvinfo : EIATTR_KPARAM_INFO
	.align		4
.L_223:
        /*0038*/ 	.byte	0x04, 0x17
        /*003a*/ 	.short	(.L_225 - .L_224)
.L_224:
        /*003c*/ 	.word	0x00000000
        /*0040*/ 	.short	0x0000
        /*0042*/ 	.short	0x0000
        /*0044*/ 	.byte	0x00, 0xf0, 0x11, 0x00


	//----- nvinfo : EIATTR_SPARSE_MMA_MASK
	.align		4
.L_225:
        /*0048*/ 	.byte	0x03, 0x50
        /*004a*/ 	.short	0x0000


	//----- nvinfo : EIATTR_MAXREG_COUNT
	.align		4
        /*004c*/ 	.byte	0x03, 0x1b
        /*004e*/ 	.short	0x00ff


	//----- nvinfo : EIATTR_MERCURY_ISA_VERSION
	.align		4
        /*0050*/ 	.byte	0x03, 0x5f
        /*0052*/ 	.short	0x0101


	//----- nvinfo : EIATTR_VRC_CTA_INIT_COUNT
	.align		4
        /*0054*/ 	.byte	0x02, 0x4a
	.zero		1
	.zero		1


	//----- nvinfo : EIATTR_EXIT_INSTR_OFFSETS
	.align		4
        /*0058*/ 	.byte	0x04, 0x1c
        /*005a*/ 	.short	(.L_227 - .L_226)


	//   ....[0]....
.L_226:
        /*005c*/ 	.word	0x00000070


	//   ....[1]....
        /*0060*/ 	.word	0x00000290


	//----- nvinfo : EIATTR_CBANK_PARAM_SIZE
	.align		4
.L_227:
        /*0064*/ 	.byte	0x03, 0x19
        /*0066*/ 	.short	0x0018


	//----- nvinfo : EIATTR_PARAM_CBANK
	.align		4
        /*0068*/ 	.byte	0x04, 0x0a
        /*006a*/ 	.short	(.L_229 - .L_228)
	.align		4
.L_228:
        /*006c*/ 	.word	index@(.nv.constant0._Z7addBiasiiPfS_)
        /*0070*/ 	.short	0x0380
        /*0072*/ 	.short	0x0018


	//----- nvinfo : EIATTR_SW_WAR
	.align		4
.L_229:
        /*0074*/ 	.byte	0x04, 0x36
        /*0076*/ 	.short	(.L_231 - .L_230)
.L_230:
        /*0078*/ 	.word	0x00000008
.L_231:


//--------------------- .nv.info._Z13transposeSimpiiPfS_ --------------------------
	.section	.nv.info._Z13transposeSimpiiPfS_,"",@"SHT_CUDA_INFO"
	.sectionflags	@""
	.align	4


	//----- nvinfo : EIATTR_CUDA_API_VERSION
	.align		4
        /*0000*/ 	.byte	0x04, 0x37
        /*0002*/ 	.short	(.L_233 - .L_232)
.L_232:
        /*0004*/ 	.word	0x00000082


	//----- nvinfo : EIATTR_KPARAM_INFO
	.align		4
.L_233:
        /*0008*/ 	.byte	0x04, 0x17
        /*000a*/ 	.short	(.L_235 - .L_234)
.L_234:
        /*000c*/ 	.word	0x00000000
        /*0010*/ 	.short	0x0003
        /*0012*/ 	.short	0x0010
        /*0014*/ 	.byte	0x00, 0xf5, 0x21, 0x00


	//----- nvinfo : EIATTR_KPARAM_INFO
	.align		4
.L_235:
        /*0018*/ 	.byte	0x04, 0x17
        /*001a*/ 	.short	(.L_237 - .L_236)
.L_236:
        /*001c*/ 	.word	0x00000000
        /*0020*/ 	.short	0x0002
        /*0022*/ 	.short	0x0008
        /*0024*/ 	.byte	0x00, 0xf5, 0x21, 0x00


	//----- nvinfo : EIATTR_KPARAM_INFO
	.align		4
.L_237:
        /*0028*/ 	.byte	0x04, 0x17
        /*002a*/ 	.short	(.L_239 - .L_238)
.L_238:
        /*002c*/ 	.word	0x00000000
        /*0030*/ 	.short	0x0001
        /*0032*/ 	.short	0x0004
        /*0034*/ 	.byte	0x00, 0xf0, 0x11, 0x00


	//----- nvinfo : EIATTR_KPARAM_INFO
	.align		4
.L_239:
        /*0038*/ 	.byte	0x04, 0x17
        /*003a*/ 	.short	(.L_241 - .L_240)
.L_240:
        /*003c*/ 	.word	0x00000000
        /*0040*/ 	.short	0x0000
        /*0042*/ 	.short	0x0000
        /*0044*/ 	.byte	0x00, 0xf0, 0x11, 0x00


	//----- nvinfo : EIATTR_SPARSE_MMA_MASK
	.align		4
.L_241:
        /*0048*/ 	.byte	0x03, 0x50
        /*004a*/ 	.short	0x0000


	//----- nvinfo : EIATTR_MAXREG_COUNT
	.align		4
        /*004c*/ 	.byte	0x03, 0x1b
        /*004e*/ 	.short	0x00ff


	//----- nvinfo : EIATTR_MERCURY_ISA_VERSION
	.align		4
        /*0050*/ 	.byte	0x03, 0x5f
        /*0052*/ 	.short	0x0101


	//----- nvinfo : EIATTR_VRC_CTA_INIT_COUNT
	.align		4
        /*0054*/ 	.byte	0x02, 0x4a
	.zero		1
	.zero		1


	//----- nvinfo : EIATTR_EXIT_INSTR_OFFSETS
	.align		4
        /*0058*/ 	.byte	0x04, 0x1c
        /*005a*/ 	.short	(.L_243 - .L_242)


	//   ....[0]....
.L_242:
        /*005c*/ 	.word	0x00000070


	//   ....[1]....
        /*0060*/ 	.word	0x00000380


	//----- nvinfo : EIATTR_CBANK_PARAM_SIZE
	.align		4
.L_243:
        /*0064*/ 	.byte	0x03, 0x19
        /*0066*/ 	.short	0x0018


	//----- nvinfo : EIATTR_PARAM_CBANK
	.align		4
        /*0068*/ 	.byte	0x04, 0x0a
        /*006a*/ 	.short	(.L_245 - .L_244)
	.align		4
.L_244:
        /*006c*/ 	.word	index@(.nv.constant0._Z13transposeSimpiiPfS_)
        /*0070*/ 	.short	0x0380
        /*0072*/ 	.short	0x0018


	//----- nvinfo : EIATTR_SW_WAR
	.align		4
.L_245:
        /*0074*/ 	.byte	0x04, 0x36
        /*0076*/ 	.short	(.L_247 - .L_246)
.L_246:
        /*0078*/ 	.word	0x00000008
.L_247:


//--------------------- .nv.info._Z7softMaxiiPf   --------------------------
	.section	.nv.info._Z7softMaxiiPf,"",@"SHT_CUDA_INFO"
	.sectionflags	@""
	.align	4


	//----- nvinfo : EIATTR_CUDA_API_VERSION
	.align		4
        /*0000*/ 	.byte	0x04, 0x37
        /*0002*/ 	.short	(.L_249 - .L_248)
.L_248:
        /*0004*/ 	.word	0x00000082


	//----- nvinfo : EIATTR_KPARAM_INFO
	.align		4
.L_249:
        /*0008*/ 	.byte	0x04, 0x17
        /*000a*/ 	.short	(.L_251 - .L_250)
.L_250:
        /*000c*/ 	.word	0x00000000
        /*0010*/ 	.short	0x0002
        /*0012*/ 	.short	0x0008
        /*0014*/ 	.byte	0x00, 0xf5, 0x21, 0x00


	//----- nvinfo : EIATTR_KPARAM_INFO
	.align		4
.L_251:
        /*0018*/ 	.byte	0x04, 0x17
        /*001a*/ 	.short	(.L_253 - .L_252)
.L_252:
        /*001c*/ 	.word	0x00000000
        /*0020*/ 	.short	0x0001
        /*0022*/ 	.short	0x0004
        /*0024*/ 	.byte	0x00, 0xf0, 0x11, 0x00


	//----- nvinfo : EIATTR_KPARAM_INFO
	.align		4
.L_253:
        /*0028*/ 	.byte	0x04, 0x17
        /*002a*/ 	.short	(.L_255 - .L_254)
.L_254:
        /*002c*/ 	.word	0x00000000
        /*0030*/ 	.short	0x0000
        /*0032*/ 	.short	0x0000
        /*0034*/ 	.byte	0x00, 0xf0, 0x11, 0x00


	//----- nvinfo : EIATTR_SPARSE_MMA_MASK
	.align		4
.L_255:
        /*0038*/ 	.byte	0x03, 0x50
        /*003a*/ 	.short	0x0000


	//----- nvinfo : EIATTR_MAXREG_COUNT
	.align		4
        /*003c*/ 	.byte	0x03, 0x1b
        /*003e*/ 	.short	0x00ff


	//----- nvinfo : EIATTR_MERCURY_ISA_VERSION
	.align		4
        /*0040*/ 	.byte	0x03, 0x5f
        /*0042*/ 	.short	0x0101


	//----- nvinfo : EIATTR_VRC_CTA_INIT_COUNT
	.align		4
        /*0044*/ 	.byte	0x02, 0x4a
	.zero		1
	.zero		1


	//----- nvinfo : EIATTR_EXIT_INSTR_OFFSETS
	.align		4
        /*0048*/ 	.byte	0x04, 0x1c
        /*004a*/ 	.short	(.L_257 - .L_256)


	//   ....[0]....
.L_256:
        /*004c*/ 	.word	0x00000080


	//   ....[1]....
        /*0050*/ 	.word	0x00001210


	//   ....[2]....
        /*0054*/ 	.word	0x00001d70


	//   ....[3]....
        /*0058*/ 	.word	0x00002360


	//   ....[4]....
        /*005c*/ 	.word	0x000026a0


	//   ....[5]....
        /*0060*/ 	.word	0x00002820


	//----- nvinfo : EIATTR_CRS_STACK_SIZE
	.align		4
.L_257:
        /*0064*/ 	.byte	0x04, 0x1e
        /*0066*/ 	.short	(.L_259 - .L_258)
.L_258:
        /*0068*/ 	.word	0x00000000


	//----- nvinfo : EIATTR_CBANK_PARAM_SIZE
	.align		4
.L_259:
        /*006c*/ 	.byte	0x03, 0x19
        /*006e*/ 	.short	0x0010


	//----- nvinfo : EIATTR_PARAM_CBANK
	.align		4
        /*0070*/ 	.byte	0x04, 0x0a
        /*0072*/ 	.short	(.L_261 - .L_260)
	.align		4
.L_260:
        /*0074*/ 	.word	index@(.nv.constant0._Z7softMaxiiPf)
        /*0078*/ 	.short	0x0380
        /*007a*/ 	.short	0x0010


	//----- nvinfo : EIATTR_SW_WAR
	.align		4
.L_261:
        /*007c*/ 	.byte	0x04, 0x36
        /*007e*/ 	.short	(.L_263 - .L_262)
.L_262:
        /*0080*/ 	.word	0x00000008
.L_263:


//--------------------- .nv.info._Z10biasDerivsiiPfS_ --------------------------
	.section	.nv.info._Z10biasDerivsiiPfS_,"",@"SHT_CUDA_INFO"
	.sectionflags	@""
	.align	4


	//----- nvinfo : EIATTR_CUDA_API_VERSION
	.align		4
        /*0000*/ 	.byte	0x04, 0x37
        /*0002*/ 	.short	(.L_265 - .L_264)
.L_264:
        /*0004*/ 	.word	0x00000082


	//----- nvinfo : EIATTR_KPARAM_INFO
	.align		4
.L_265:
        /*0008*/ 	.byte	0x04, 0x17
        /*000a*/ 	.short	(.L_267 - .L_266)
.L_266:
        /*000c*/ 	.word	0x00000000
        /*0010*/ 	.short	0x0003
        /*0012*/ 	.short	0x0010
        /*0014*/ 	.byte	0x00, 0xf5, 0x21, 0x00


	//----- nvinfo : EIATTR_KPARAM_INFO
	.align		4
.L_267:
        /*0018*/ 	.byte	0x04, 0x17
        /*001a*/ 	.short	(.L_269 - .L_268)
.L_268:
        /*001c*/ 	.word	0x00000000
        /*0020*/ 	.short	0x0002
        /*0022*/ 	.short	0x0008
        /*0024*/ 	.byte	0x00, 0xf5, 0x21, 0x00


	//----- nvinfo : EIATTR_KPARAM_INFO
	.align		4
.L_269:
        /*0028*/ 	.byte	0x04, 0x17
        /*002a*/ 	.short	(.L_271 - .L_270)
.L_270:
        /*002c*/ 	.word	0x00000000
        /*0030*/ 	.short	0x0001
        /*0032*/ 	.short	0x0004
        /*0034*/ 	.byte	0x00, 0xf0, 0x11, 0x00


	//----- nvinfo : EIATTR_KPARAM_INFO
	.align		4
.L_271:
        /*0038*/ 	.byte	0x04, 0x17
        /*003a*/ 	.short	(.L_273 - .L_272)
.L_272:
        /*003c*/ 	.word	0x00000000
        /*0040*/ 	.short	0x0000
        /*0042*/ 	.short	0x0000
        /*0044*/ 	.byte	0x00, 0xf0, 0x11, 0x00


	//----- nvinfo : EIATTR_SPARSE_MMA_MASK
	.align		4
.L_273:
        /*0048*/ 	.byte	0x03, 0x50
        /*004a*/ 	.short	0x0000


	//----- nvinfo : EIATTR_MAXREG_COUNT
	.align		4
        /*004c*/ 	.byte	0x03, 0x1b
        /*004e*/ 	.short	0x00ff


	//----- nvinfo : EIATTR_MERCURY_ISA_VERSION
	.align		4
        /*0050*/ 	.byte	0x03, 0x5f
        /*0052*/ 	.short	0x0101


	//----- nvinfo : EIATTR_VRC_CTA_INIT_COUNT
	.align		4
        /*0054*/ 	.byte	0x02, 0x4a
	.zero		1
	.zero		1


	//----- nvinfo : EIATTR_EXIT_INSTR_OFFSETS
	.align		4
        /*0058*/ 	.byte	0x04, 0x1c
        /*005a*/ 	.short	(.L_275 - .L_274)


	//   ....[0]....
.L_274:
        /*005c*/ 	.word	0x00000070


	//   ....[1]....
        /*0060*/ 	.word	0x00000880


	//----- nvinfo : EIATTR_CRS_STACK_SIZE
	.align		4
.L_275:
        /*0064*/ 	.byte	0x04, 0x1e
        /*0066*/ 	.short	(.L_277 - .L_276)
.L_276:
        /*0068*/ 	.word	0x00000000


	//----- nvinfo : EIATTR_CBANK_PARAM_SIZE
	.align		4
.L_277:
        /*006c*/ 	.byte	0x03, 0x19
        /*006e*/ 	.short	0x0018


	//----- nvinfo : EIATTR_PARAM_CBANK
	.align		4
        /*0070*/ 	.byte	0x04, 0x0a
        /*0072*/ 	.short	(.L_279 - .L_278)
	.align		4
.L_278:
        /*0074*/ 	.word	index@(.nv.constant0._Z10biasDerivsiiPfS_)
        /*0078*/ 	.short	0x0380
        /*007a*/ 	.short	0x0018


	//----- nvinfo : EIATTR_SW_WAR
	.align		4
.L_279:
        /*007c*/ 	.byte	0x04, 0x36
        /*007e*/ 	.short	(.L_281 - .L_280)
.L_280:
        /*0080*/ 	.word	0x00000008
.L_281:


//--------------------- .nv.info._Z15activationDeriviPfS_S_ --------------------------
	.section	.nv.info._Z15activationDeriviPfS_S_,"",@"SHT_CUDA_INFO"
	.sectionflags	@""
	.align	4


	//----- nvinfo : EIATTR_CUDA_API_VERSION
	.align		4
        /*0000*/ 	.byte	0x04, 0x37
        /*0002*/ 	.short	(.L_283 - .L_282)
.L_282:
        /*0004*/ 	.word	0x00000082


	//----- nvinfo : EIATTR_KPARAM_INFO
	.align		4
.L_283:
        /*0008*/ 	.byte	0x04, 0x17
        /*000a*/ 	.short	(.L_285 - .L_284)
.L_284:
        /*000c*/ 	.word	0x00000000
        /*0010*/ 	.short	0x0003
        /*0012*/ 	.short	0x0018
        /*0014*/ 	.byte	0x00, 0xf5, 0x21, 0x00


	//----- nvinfo : EIATTR_KPARAM_INFO
	.align		4
.L_285:
        /*0018*/ 	.byte	0x04, 0x17
        /*001a*/ 	.short	(.L_287 - .L_286)
.L_286:
        /*001c*/ 	.word	0x00000000
        /*0020*/ 	.short	0x0002
        /*0022*/ 	.short	0x0010
        /*0024*/ 	.byte	0x00, 0xf5, 0x21, 0x00


	//----- nvinfo : EIATTR_KPARAM_INFO
	.align		4
.L_287:
        /*0028*/ 	.byte	0x04, 0x17
        /*002a*/ 	.short	(.L_289 - .L_288)
.L_288:
        /*002c*/ 	.word	0x00000000
        /*0030*/ 	.short	0x0001
        /*0032*/ 	.short	0x0008
        /*0034*/ 	.byte	0x00, 0xf5, 0x21, 0x00


	//----- nvinfo : EIATTR_KPARAM_INFO
	.align		4
.L_289:
        /*0038*/ 	.byte	0x04, 0x17
        /*003a*/ 	.short	(.L_291 - .L_290)
.L_290:
        /*003c*/ 	.word	0x00000000
        /*0040*/ 	.short	0x0000
        /*0042*/ 	.short	0x0000
        /*0044*/ 	.byte	0x00, 0xf0, 0x11, 0x00


	//----- nvinfo : EIATTR_SPARSE_MMA_MASK
	.align		4
.L_291:
        /*0048*/ 	.byte	0x03, 0x50
        /*004a*/ 	.short	0x0000


	//----- nvinfo : EIATTR_MAXREG_COUNT
	.align		4
        /*004c*/ 	.byte	0x03, 0x1b
        /*004e*/ 	.short	0x00ff


	//----- nvinfo : EIATTR_MERCURY_ISA_VERSION
	.align		4
        /*0050*/ 	.byte	0x03, 0x5f
        /*0052*/ 	.short	0x0101


	//----- nvinfo : EIATTR_VRC_CTA_INIT_COUNT
	.align		4
        /*0054*/ 	.byte	0x02, 0x4a
	.zero		1
	.zero		1


	//----- nvinfo : EIATTR_EXIT_INSTR_OFFSETS
	.align		4
        /*0058*/ 	.byte	0x04, 0x1c
        /*005a*/ 	.short	(.L_293 - .L_292)


	//   ....[0]....
.L_292:
        /*005c*/ 	.word	0x00000070


	//   ....[1]....
        /*0060*/ 	.word	0x00000160


	//----- nvinfo : EIATTR_CBANK_PARAM_SIZE
	.align		4
.L_293:
        /*0064*/ 	.byte	0x03, 0x19
        /*0066*/ 	.short	0x0020


	//----- nvinfo : EIATTR_PARAM_CBANK
	.align		4
        /*0068*/ 	.byte	0x04, 0x0a
        /*006a*/ 	.short	(.L_295 - .L_294)
	.align		4
.L_294:
        /*006c*/ 	.word	index@(.nv.constant0._Z15activationDeriviPfS_S_)
        /*0070*/ 	.short	0x0380
        /*0072*/ 	.short	0x0020


	//----- nvinfo : EIATTR_SW_WAR
	.align		4
.L_295:
        /*0074*/ 	.byte	0x04, 0x36
        /*0076*/ 	.short	(.L_297 - .L_296)
.L_296:
        /*0078*/ 	.word	0x00000008
.L_297:


//--------------------- .nv.info._Z11computeLossiiPfS_S_ --------------------------
	.section	.nv.info._Z11computeLossiiPfS_S_,"",@"SHT_CUDA_INFO"
	.sectionflags	@""
	.align	4


	//----- nvinfo : EIATTR_CUDA_API_VERSION
	.align		4
        /*0000*/ 	.byte	0x04, 0x37
        /*0002*/ 	.short	(.L_299 - .L_298)
.L_298:
        /*0004*/ 	.word	0x00000082


	//----- nvinfo : EIATTR_KPARAM_INFO
	.align		4
.L_299:
        /*0008*/ 	.byte	0x04, 0x17
        /*000a*/ 	.short	(.L_301 - .L_300)
.L_300:
        /*000c*/ 	.word	0x00000000
        /*0010*/ 	.short	0x0004
        /*0012*/ 	.short	0x0018
        /*0014*/ 	.byte	0x00, 0xf5, 0x21, 0x00


	//----- nvinfo : EIATTR_KPARAM_INFO
	.align		4
.L_301:
        /*0018*/ 	.byte	0x04, 0x17
        /*001a*/ 	.short	(.L_303 - .L_302)
.L_302:
        /*001c*/ 	.word	0x00000000
        /*0020*/ 	.short	0x0003
        /*0022*/ 	.short	0x0010
        /*0024*/ 	.byte	0x00, 0xf5, 0x21, 0x00


	//----- nvinfo : EIATTR_KPARAM_INFO
	.align		4
.L_303:
        /*0028*/ 	.byte	0x04, 0x17
        /*002a*/ 	.short	(.L_305 - .L_304)
.L_304:
        /*002c*/ 	.word	0x00000000
        /*0030*/ 	.short	0x0002
        /*0032*/ 	.short	0x0008
        /*0034*/ 	.byte	0x00, 0xf5, 0x21, 0x00


	//----- nvinfo : EIATTR_KPARAM_INFO
	.align		4
.L_305:
        /*0038*/ 	.byte	0x04, 0x17
        /*003a*/ 	.short	(.L_307 - .L_306)
.L_306:
        /*003c*/ 	.word	0x00000000
        /*0040*/ 	.short	0x0001
        /*0042*/ 	.short	0x0004
        /*0044*/ 	.byte	0x00, 0xf0, 0x11, 0x00


	//----- nvinfo : EIATTR_KPARAM_INFO
	.align		4
.L_307:
        /*0048*/ 	.byte	0x04, 0x17
        /*004a*/ 	.short	(.L_309 - .L_308)
.L_308:
        /*004c*/ 	.word	0x00000000
        /*0050*/ 	.short	0x0000
        /*0052*/ 	.short	0x0000
        /*0054*/ 	.byte	0x00, 0xf0, 0x11, 0x00


	//----- nvinfo : EIATTR_SPARSE_MMA_MASK
	.align		4
.L_309:
        /*0058*/ 	.byte	0x03, 0x50
        /*005a*/ 	.short	0x0000


	//----- nvinfo : EIATTR_MAXREG_COUNT
	.align		4
        /*005c*/ 	.byte	0x03, 0x1b
        /*005e*/ 	.short	0x00ff


	//----- nvinfo : EIATTR_MERCURY_ISA_VERSION
	.align		4
        /*0060*/ 	.byte	0x03, 0x5f
        /*0062*/ 	.short	0x0101


	//----- nvinfo : EIATTR_VRC_CTA_INIT_COUNT
	.align		4
        /*0064*/ 	.byte	0x02, 0x4a
	.zero		1
	.zero		1


	//----- nvinfo : EIATTR_EXIT_INSTR_OFFSETS
	.align		4
        /*0068*/ 	.byte	0x04, 0x1c
        /*006a*/ 	.short	(.L_311 - .L_310)


	//   ....[0]....
.L_310:
        /*006c*/ 	.word	0x00000070


	//   ....[1]....
        /*0070*/ 	.word	0x00000e90


	//----- nvinfo : EIATTR_CBANK_PARAM_SIZE
	.align		4
.L_311:
        /*0074*/ 	.byte	0x03, 0x19
        /*0076*/ 	.short	0x0020


	//----- nvinfo : EIATTR_PARAM_CBANK
	.align		4
        /*0078*/ 	.byte	0x04, 0x0a
        /*007a*/ 	.short	(.L_313 - .L_312)
	.align		4
.L_312:
        /*007c*/ 	.word	index@(.nv.constant0._Z11computeLossiiPfS_S_)
        /*0080*/ 	.short	0x0380
        /*0082*/ 	.short	0x0020


	//----- nvinfo : EIATTR_SW_WAR
	.align		4
.L_313:
        /*0084*/ 	.byte	0x04, 0x36
        /*0086*/ 	.short	(.L_315 - .L_314)
.L_314:
        /*0088*/ 	.word	0x00000008
.L_315:


//--------------------- .nv.info._Z8matScaleiPff  --------------------------
	.section	.nv.info._Z8matScaleiPff,"",@"SHT_CUDA_INFO"
	.sectionflags	@""
	.align	4


	//----- nvinfo : EIATTR_CUDA_API_VERSION
	.align		4
        /*0000*/ 	.byte	0x04, 0x37
        /*0002*/ 	.short	(.L_317 - .L_316)
.L_316:
        /*0004*/ 	.word	0x00000082


	//----- nvinfo : EIATTR_KPARAM_INFO
	.align		4
.L_317:
        /*0008*/ 	.byte	0x04, 0x17
        /*000a*/ 	.short	(.L_319 - .L_318)
.L_318:
        /*000c*/ 	.word	0x00000000
        /*0010*/ 	.short	0x0002
        /*0012*/ 	.short	0x0010
        /*0014*/ 	.byte	0x00, 0xf0, 0x11, 0x00


	//----- nvinfo : EIATTR_KPARAM_INFO
	.align		4
.L_319:
        /*0018*/ 	.byte	0x04, 0x17
        /*001a*/ 	.short	(.L_321 - .L_320)
.L_320:
        /*001c*/ 	.word	0x00000000
        /*0020*/ 	.short	0x0001
        /*0022*/ 	.short	0x0008
        /*0024*/ 	.byte	0x00, 0xf5, 0x21, 0x00


	//----- nvinfo : EIATTR_KPARAM_INFO
	.align		4
.L_321:
        /*0028*/ 	.byte	0x04, 0x17
        /*002a*/ 	.short	(.L_323 - .L_322)
.L_322:
        /*002c*/ 	.word	0x00000000
        /*0030*/ 	.short	0x0000
        /*0032*/ 	.short	0x0000
        /*0034*/ 	.byte	0x00, 0xf0, 0x11, 0x00


	//----- nvinfo : EIATTR_SPARSE_MMA_MASK
	.align		4
.L_323:
        /*0038*/ 	.byte	0x03, 0x50
        /*003a*/ 	.short	0x0000


	//----- nvinfo : EIATTR_MAXREG_COUNT
	.align		4
        /*003c*/ 	.byte	0x03, 0x1b
        /*003e*/ 	.short	0x00ff


	//----- nvinfo : EIATTR_MERCURY_ISA_VERSION
	.align		4
        /*0040*/ 	.byte	0x03, 0x5f
        /*0042*/ 	.short	0x0101


	//----- nvinfo : EIATTR_VRC_CTA_INIT_COUNT
	.align		4
        /*0044*/ 	.byte	0x02, 0x4a
	.zero		1
	.zero		1


	//----- nvinfo : EIATTR_EXIT_INSTR_OFFSETS
	.align		4
        /*0048*/ 	.byte	0x04, 0x1c
        /*004a*/ 	.short	(.L_325 - .L_324)


	//   ....[0]....
.L_324:
        /*004c*/ 	.word	0x00000070


	//   ....[1]....
        /*0050*/ 	.word	0x000000f0


	//----- nvinfo : EIATTR_CBANK_PARAM_SIZE
	.align		4
.L_325:
        /*0054*/ 	.byte	0x03, 0x19
        /*0056*/ 	.short	0x0014


	//----- nvinfo : EIATTR_PARAM_CBANK
	.align		4
        /*0058*/ 	.byte	0x04, 0x0a
        /*005a*/ 	.short	(.L_327 - .L_326)
	.align		4
.L_326:
        /*005c*/ 	.word	index@(.nv.constant0._Z8matScaleiPff)
        /*0060*/ 	.short	0x0380
        /*0062*/ 	.short	0x0014


	//----- nvinfo : EIATTR_SW_WAR
	.align		4
.L_327:
        /*0064*/ 	.byte	0x04, 0x36
        /*0066*/ 	.short	(.L_329 - .L_328)
.L_328:
        /*0068*/ 	.word	0x00000008
.L_329:


//--------------------- .nv.info._Z6matSubiPfS_S_ --------------------------
	.section	.nv.info._Z6matSubiPfS_S_,"",@"SHT_CUDA_INFO"
	.sectionflags	@""
	.align	4


	//----- nvinfo : EIATTR_CUDA_API_VERSION
	.align		4
        /*0000*/ 	.byte	0x04, 0x37
        /*0002*/ 	.short	(.L_331 - .L_330)
.L_330:
        /*0004*/ 	.word	0x00000082


	//----- nvinfo : EIATTR_KPARAM_INFO
	.align		4
.L_331:
        /*0008*/ 	.byte	0x04, 0x17
        /*000a*/ 	.short	(.L_333 - .L_332)
.L_332:
        /*000c*/ 	.word	0x00000000
        /*0010*/ 	.short	0x0003
        /*0012*/ 	.short	0x0018
        /*0014*/ 	.byte	0x00, 0xf5, 0x21, 0x00


	//----- nvinfo : EIATTR_KPARAM_INFO
	.align		4
.L_333:
        /*0018*/ 	.byte	0x04, 0x17
        /*001a*/ 	.short	(.L_335 - .L_334)
.L_334:
        /*001c*/ 	.word	0x00000000
        /*0020*/ 	.short	0x0002
        /*0022*/ 	.short	0x0010
        /*0024*/ 	.byte	0x00, 0xf5, 0x21, 0x00


	//----- nvinfo : EIATTR_KPARAM_INFO
	.align		4
.L_335:
        /*0028*/ 	.byte	0x04, 0x17
        /*002a*/ 	.short	(.L_337 - .L_336)
.L_336:
        /*002c*/ 	.word	0x00000000
        /*0030*/ 	.short	0x0001
        /*0032*/ 	.short	0x0008
        /*0034*/ 	.byte	0x00, 0xf5, 0x21, 0x00


	//----- nvinfo : EIATTR_KPARAM_INFO
	.align		4
.L_337:
        /*0038*/ 	.byte	0x04, 0x17
        /*003a*/ 	.short	(.L_339 - .L_338)
.L_338:
        /*003c*/ 	.word	0x00000000
        /*0040*/ 	.short	0x0000
        /*0042*/ 	.short	0x0000
        /*0044*/ 	.byte	0x00, 0xf0, 0x11, 0x00


	//----- nvinfo : EIATTR_SPARSE_MMA_MASK
	.align		4
.L_339:
        /*0048*/ 	.byte	0x03, 0x50
        /*004a*/ 	.short	0x0000


	//----- nvinfo : EIATTR_MAXREG_COUNT
	.align		4
        /*004c*/ 	.byte	0x03, 0x1b
        /*004e*/ 	.short	0x00ff


	//----- nvinfo : EIATTR_MERCURY_ISA_VERSION
	.align		4
        /*0050*/ 	.byte	0x03, 0x5f
        /*0052*/ 	.short	0x0101


	//----- nvinfo : EIATTR_VRC_CTA_INIT_COUNT
	.align		4
        /*0054*/ 	.byte	0x02, 0x4a
	.zero		1
	.zero		1


	//----- nvinfo : EIATTR_EXIT_INSTR_OFFSETS
	.align		4
        /*0058*/ 	.byte	0x04, 0x1c
        /*005a*/ 	.short	(.L_341 - .L_340)


	//   ....[0]....
.L_340:
        /*005c*/ 	.word	0x00000070


	//   ....[1]....
        /*0060*/ 	.word	0x00000130


	//----- nvinfo : EIATTR_CBANK_PARAM_SIZE
	.align		4
.L_341:
        /*0064*/ 	.byte	0x03, 0x19
        /*0066*/ 	.short	0x0020


	//----- nvinfo : EIATTR_PARAM_CBANK
	.align		4
        /*0068*/ 	.byte	0x04, 0x0a
        /*006a*/ 	.short	(.L_343 - .L_342)
	.align		4
.L_342:
        /*006c*/ 	.word	index@(.nv.constant0._Z6matSubiPfS_S_)
        /*0070*/ 	.short	0x0380
        /*0072*/ 	.short	0x0020


	//----- nvinfo : EIATTR_SW_WAR
	.align		4
.L_343:
        /*0074*/ 	.byte	0x04, 0x36
        /*0076*/ 	.short	(.L_345 - .L_344)
.L_344:
        /*0078*/ 	.word	0x00000008
.L_345:


//--------------------- .nv.info._Z6matAddiPfS_S_ --------------------------
	.section	.nv.info._Z6matAddiPfS_S_,"",@"SHT_CUDA_INFO"
	.sectionflags	@""
	.align	4


	//----- nvinfo : EIATTR_CUDA_API_VERSION
	.align		4
        /*0000*/ 	.byte	0x04, 0x37
        /*0002*/ 	.short	(.L_347 - .L_346)
.L_346:
        /*0004*/ 	.word	0x00000082


	//----- nvinfo : EIATTR_KPARAM_INFO
	.align		4
.L_347:
        /*0008*/ 	.byte	0x04, 0x17
        /*000a*/ 	.short	(.L_349 - .L_348)
.L_348:
        /*000c*/ 	.word	0x00000000
        /*0010*/ 	.short	0x0003
        /*0012*/ 	.short	0x0018
        /*0014*/ 	.byte	0x00, 0xf5, 0x21, 0x00


	//----- nvinfo : EIATTR_KPARAM_INFO
	.align		4
.L_349:
        /*0018*/ 	.byte	0x04, 0x17
        /*001a*/ 	.short	(.L_351 - .L_350)
.L_350:
        /*001c*/ 	.word	0x00000000
        /*0020*/ 	.short	0x0002
        /*0022*/ 	.short	0x0010
        /*0024*/ 	.byte	0x00, 0xf5, 0x21, 0x00


	//----- nvinfo : EIATTR_KPARAM_INFO
	.align		4
.L_351:
        /*0028*/ 	.byte	0x04, 0x17
        /*002a*/ 	.short	(.L_353 - .L_352)
.L_352:
        /*002c*/ 	.word	0x00000000
        /*0030*/ 	.short	0x0001
        /*0032*/ 	.short	0x0008
        /*0034*/ 	.byte	0x00, 0xf5, 0x21, 0x00


	//----- nvinfo : EIATTR_KPARAM_INFO
	.align		4
.L_353:
        /*0038*/ 	.byte	0x04, 0x17
        /*003a*/ 	.short	(.L_355 - .L_354)
.L_354:
        /*003c*/ 	.word	0x00000000
        /*0040*/ 	.short	0x0000
        /*0042*/ 	.short	0x0000
        /*0044*/ 	.byte	0x00, 0xf0, 0x11, 0x00


	//----- nvinfo : EIATTR_SPARSE_MMA_MASK
	.align		4
.L_355:
        /*0048*/ 	.byte	0x03, 0x50
        /*004a*/ 	.short	0x0000


	//----- nvinfo : EIATTR_MAXREG_COUNT
	.align		4
        /*004c*/ 	.byte	0x03, 0x1b
        /*004e*/ 	.short	0x00ff


	//----- nvinfo : EIATTR_MERCURY_ISA_VERSION
	.align		4
        /*0050*/ 	.byte	0x03, 0x5f
        /*0052*/ 	.short	0x0101


	//----- nvinfo : EIATTR_VRC_CTA_INIT_COUNT
	.align		4
        /*0054*/ 	.byte	0x02, 0x4a
	.zero		1
	.zero		1


	//----- nvinfo : EIATTR_EXIT_INSTR_OFFSETS
	.align		4
        /*0058*/ 	.byte	0x04, 0x1c
        /*005a*/ 	.short	(.L_357 - .L_356)


	//   ....[0]....
.L_356:
        /*005c*/ 	.word	0x00000070


	//   ....[1]....
        /*0060*/ 	.word	0x00000130


	//----- nvinfo : EIATTR_CBANK_PARAM_SIZE
	.align		4
.L_357:
        /*0064*/ 	.byte	0x03, 0x19
        /*0066*/ 	.short	0x0020


	//----- nvinfo : EIATTR_PARAM_CBANK
	.align		4
        /*0068*/ 	.byte	0x04, 0x0a
        /*006a*/ 	.short	(.L_359 - .L_358)
	.align		4
.L_358:
        /*006c*/ 	.word	index@(.nv.constant0._Z6matAddiPfS_S_)
        /*0070*/ 	.short	0x0380
        /*0072*/ 	.short	0x0020


	//----- nvinfo : EIATTR_SW_WAR
	.align		4
.L_359:
        /*0074*/ 	.byte	0x04, 0x36
        /*0076*/ 	.short	(.L_361 - .L_360)
.L_360:
        /*0078*/ 	.word	0x00000008
.L_361:


//--------------------- .nv.info._Z9setRowValiiPff --------------------------
	.section	.nv.info._Z9setRowValiiPff,"",@"SHT_CUDA_INFO"
	.sectionflags	@""
	.align	4


	//----- nvinfo : EIATTR_CUDA_API_VERSION
	.align		4
        /*0000*/ 	.byte	0x04, 0x37
        /*0002*/ 	.short	(.L_363 - .L_362)
.L_362:
        /*0004*/ 	.word	0x00000082


	//----- nvinfo : EIATTR_KPARAM_INFO
	.align		4
.L_363:
        /*0008*/ 	.byte	0x04, 0x17
        /*000a*/ 	.short	(.L_365 - .L_364)
.L_364:
        /*000c*/ 	.word	0x00000000
        /*0010*/ 	.short	0x0003
        /*0012*/ 	.short	0x0010
        /*0014*/ 	.byte	0x00, 0xf0, 0x11, 0x00


	//----- nvinfo : EIATTR_KPARAM_INFO
	.align		4
.L_365:
        /*0018*/ 	.byte	0x04, 0x17
        /*001a*/ 	.short	(.L_367 - .L_366)
.L_366:
        /*001c*/ 	.word	0x00000000
        /*0020*/ 	.short	0x0002
        /*0022*/ 	.short	0x0008
        /*0024*/ 	.byte	0x00, 0xf5, 0x21, 0x00


	//----- nvinfo : EIATTR_KPARAM_INFO
	.align		4
.L_367:
        /*0028*/ 	.byte	0x04, 0x17
        /*002a*/ 	.short	(.L_369 - .L_368)
.L_368:
        /*002c*/ 	.word	0x00000000
        /*0030*/ 	.short	0x0001
        /*0032*/ 	.short	0x0004
        /*0034*/ 	.byte	0x00, 0xf0, 0x11, 0x00


	//----- nvinfo : EIATTR_KPARAM_INFO
	.align		4
.L_369:
        /*0038*/ 	.byte	0x04, 0x17
        /*003a*/ 	.short	(.L_371 - .L_370)
.L_370:
        /*003c*/ 	.word	0x00000000
        /*0040*/ 	.short	0x0000
        /*0042*/ 	.short	0x0000
        /*0044*/ 	.byte	0x00, 0xf0, 0x11, 0x00


	//----- nvinfo : EIATTR_SPARSE_MMA_MASK
	.align		4
.L_371:
        /*0048*/ 	.byte	0x03, 0x50
        /*004a*/ 	.short	0x0000


	//----- nvinfo : EIATTR_MAXREG_COUNT
	.align		4
        /*004c*/ 	.byte	0x03, 0x1b
        /*004e*/ 	.short	0x00ff


	//----- nvinfo : EIATTR_MERCURY_ISA_VERSION
	.align		4
        /*0050*/ 	.byte	0x03, 0x5f
        /*0052*/ 	.short	0x0101


	//----- nvinfo : EIATTR_VRC_CTA_INIT_COUNT
	.align		4
        /*0054*/ 	.byte	0x02, 0x4a
	.zero		1
	.zero		1


	//----- nvinfo : EIATTR_EXIT_INSTR_OFFSETS
	.align		4
        /*0058*/ 	.byte	0x04, 0x1c
        /*005a*/ 	.short	(.L_373 - .L_372)


	//   ....[0]....
.L_372:
        /*005c*/ 	.word	0x00000070


	//   ....[1]....
        /*0060*/ 	.word	0x000000f0


	//----- nvinfo : EIATTR_CBANK_PARAM_SIZE
	.align		4
.L_373:
        /*0064*/ 	.byte	0x03, 0x19
        /*0066*/ 	.short	0x0014


	//----- nvinfo : EIATTR_PARAM_CBANK
	.align		4
        /*0068*/ 	.byte	0x04, 0x0a
        /*006a*/ 	.short	(.L_375 - .L_374)
	.align		4
.L_374:
        /*006c*/ 	.word	index@(.nv.constant0._Z9setRowValiiPff)
        /*0070*/ 	.short	0x0380
        /*0072*/ 	.short	0x0014


	//----- nvinfo : EIATTR_SW_WAR
	.align		4
.L_375:
        /*0074*/ 	.byte	0x04, 0x36
        /*0076*/ 	.short	(.L_377 - .L_376)
.L_376:
        /*0078*/ 	.word	0x00000008
.L_377:


//--------------------- .nv.info._Z7setZeroiPf    --------------------------
	.section	.nv.info._Z7setZeroiPf,"",@"SHT_CUDA_INFO"
	.sectionflags	@""
	.align	4


	//----- nvinfo : EIATTR_CUDA_API_VERSION
	.align		4
        /*0000*/ 	.byte	0x04, 0x37
        /*0002*/ 	.short	(.L_379 - .L_378)
.L_378:
        /*0004*/ 	.word	0x00000082


	//----- nvinfo : EIATTR_KPARAM_INFO
	.align		4
.L_379:
        /*0008*/ 	.byte	0x04, 0x17
        /*000a*/ 	.short	(.L_381 - .L_380)
.L_380:
        /*000c*/ 	.word	0x00000000
        /*0010*/ 	.short	0x0001
        /*0012*/ 	.short	0x0008
        /*0014*/ 	.byte	0x00, 0xf5, 0x21, 0x00


	//----- nvinfo : EIATTR_KPARAM_INFO
	.align		4
.L_381:
        /*0018*/ 	.byte	0x04, 0x17
        /*001a*/ 	.short	(.L_383 - .L_382)
.L_382:
        /*001c*/ 	.word	0x00000000
        /*0020*/ 	.short	0x0000
        /*0022*/ 	.short	0x0000
        /*0024*/ 	.byte	0x00, 0xf0, 0x11, 0x00


	//----- nvinfo : EIATTR_SPARSE_MMA_MASK
	.align		4
.L_383:
        /*0028*/ 	.byte	0x03, 0x50
        /*002a*/ 	.short	0x0000


	//----- nvinfo : EIATTR_MAXREG_COUNT
	.align		4
        /*002c*/ 	.byte	0x03, 0x1b
        /*002e*/ 	.short	0x00ff


	//----- nvinfo : EIATTR_MERCURY_ISA_VERSION
	.align		4
        /*0030*/ 	.byte	0x03, 0x5f
        /*0032*/ 	.short	0x0101


	//----- nvinfo : EIATTR_VRC_CTA_INIT_COUNT
	.align		4
        /*0034*/ 	.byte	0x02, 0x4a
	.zero		1
	.zero		1


	//----- nvinfo : EIATTR_EXIT_INSTR_OFFSETS
	.align		4
        /*0038*/ 	.byte	0x04, 0x1c
        /*003a*/ 	.short	(.L_385 - .L_384)


	//   ....[0]....
.L_384:
        /*003c*/ 	.word	0x00000070


	//   ....[1]....
        /*0040*/ 	.word	0x000000c0


	//----- nvinfo : EIATTR_CBANK_PARAM_SIZE
	.align		4
.L_385:
        /*0044*/ 	.byte	0x03, 0x19
        /*0046*/ 	.short	0x0010


	//----- nvinfo : EIATTR_PARAM_CBANK
	.align		4
        /*0048*/ 	.byte	0x04, 0x0a
        /*004a*/ 	.short	(.L_387 - .L_386)
	.align		4
.L_386:
        /*004c*/ 	.word	index@(.nv.constant0._Z7setZeroiPf)
        /*0050*/ 	.short	0x0380
        /*0052*/ 	.short	0x0010


	//----- nvinfo : EIATTR_SW_WAR
	.align		4
.L_387:
        /*0054*/ 	.byte	0x04, 0x36
        /*0056*/ 	.short	(.L_389 - .L_388)
.L_388:
        /*0058*/ 	.word	0x00000008
.L_389:


//--------------------- .nv.callgraph             --------------------------
	.section	.nv.callgraph,"",@"SHT_CUDA_CALLGRAPH"
	.align	4
	.sectionentsize	8
	.align		4
        /*0000*/ 	.word	0x00000000
	.align		4
        /*0004*/ 	.word	0xffffffff
	.align		4
        /*0008*/ 	.word	0x00000000
	.align		4
        /*000c*/ 	.word	0xfffffffe
	.align		4
        /*0010*/ 	.word	0x00000000
	.align		4
        /*0014*/ 	.word	0xfffffffd
	.align		4
        /*0018*/ 	.word	0x00000000
	.align		4
        /*001c*/ 	.word	0xfffffffc


//--------------------- .text._Z16matrixVectorMultiPfS_S_ --------------------------
	.section	.text._Z16matrixVectorMultiPfS_S_,"ax",@progbits
	.align	128
        .global         _Z16matrixVectorMultiPfS_S_
        .type           _Z16matrixVectorMultiPfS_S_,@function
        .size           _Z16matrixVectorMultiPfS_S_,(.L_x_124 - _Z16matrixVectorMultiPfS_S_)
        .other          _Z16matrixVectorMultiPfS_S_,@"STO_CUDA_ENTRY STV_DEFAULT"
_Z16matrixVectorMultiPfS_S_:
.text._Z16matrixVectorMultiPfS_S_:
[----:B------:R-:W-:Y:S01]  /*0000*/  LDC R1, c[0x0][0x37c] ;  /* 0x0000df00ff017b82 */ /* 0x000fe20000000800 */
[----:B------:R-:W0:Y:S07]  /*0010*/  S2R R6, SR_TID.X ;  /* 0x0000000000067919 */ /* 0x000e2e0000002100 */
[----:B------:R-:W1:Y:S01]  /*0020*/  S2UR UR4, SR_CTAID.Y ;  /* 0x00000000000479c3 */ /* 0x000e620000002600 */
[----:B------:R-:W2:Y:S01]  /*0030*/  LDCU.64 UR6, c[0x0][0x358] ;  /* 0x00006b00ff0677ac */ /* 0x000ea20008000a00 */
[----:B------:R-:W1:Y:S01]  /*0040*/  S2R R4, SR_TID.Y ;  /* 0x0000000000047919 */ /* 0x000e620000002200 */
[----:B------:R-:W3:Y:S05]  /*0050*/  LDCU UR8, c[0x0][0x380] ;  /* 0x00007000ff0877ac */ /* 0x000eea0008000800 */
[----:B------:R-:W1:Y:S01]  /*0060*/  LDC R7, c[0x0][0x364] ;  /* 0x0000d900ff077b82 */ /* 0x000e620000000800 */
[----:B0-----:R-:W-:Y:S01]  /*0070*/  ISETP.NE.AND P0, PT, R6, RZ, PT ;  /* 0x000000ff0600720c */ /* 0x001fe20003f05270 */
[----:B-1----:R-:W-:-:S12]  /*0080*/  IMAD R7, R7, UR4, R4 ;  /* 0x0000000407077c24 */ /* 0x002fd8000f8e0204 */
[----:B------:R-:W0:Y:S02]  /*0090*/  @!P0 LDC.64 R2, c[0x0][0x390] ;  /* 0x0000e400ff028b82 */ /* 0x000e240000000a00 */
[----:B0-----:R-:W-:-:S06]  /*00a0*/  @!P0 IMAD.WIDE.U32 R2, R7, 0x4, R2 ;  /* 0x0000000407028825 */ /* 0x001fcc00078e0002 */
[----:B--2---:R-:W2:Y:S01]  /*00b0*/  @!P0 LDG.E R3, desc[UR6][R2.64] ;  /* 0x0000000602038981 */ /* 0x004ea2000c1e1900 */
[----:B------:R-:W0:Y:S08]  /*00c0*/  S2UR UR4, SR_CTAID.X ;  /* 0x00000000000479c3 */ /* 0x000e300000002500 */
[----:B------:R-:W0:Y:S08]  /*00d0*/  LDC R5, c[0x0][0x360] ;  /* 0x0000d800ff057b82 */ /* 0x000e300000000800 */
[----:B------:R-:W1:Y:S01]  /*00e0*/  S2UR UR5, SR_CgaCtaId ;  /* 0x00000000000579c3 */ /* 0x000e620000008800 */
[----:B0-----:R-:W-:Y:S01]  /*00f0*/  IMAD R6, R5, UR4, R6 ;  /* 0x0000000405067c24 */ /* 0x001fe2000f8e0206 */
[----:B------:R-:W-:-:S04]  /*0100*/  UMOV UR4, 0x400 ;  /* 0x0000040000047882 */ /* 0x000fc80000000000 */
[----:B------:R-:W-:Y:S01]  /*0110*/  VIMNMX R0, PT, PT, R7, R6, !PT ;  /* 0x0000000607007248 */ /* 0x000fe20007fe0100 */
[----:B-1----:R-:W-:-:S03]  /*0120*/  ULEA UR4, UR5, UR4, 0x18 ;  /* 0x0000000405047291 */ /* 0x002fc6000f8ec0ff */
[----:B---3--:R-:W-:-:S03]  /*0130*/  ISETP.GE.AND P1, PT, R0, UR8, PT ;  /* 0x0000000800007c0c */ /* 0x008fc6000bf26270 */
[----:B------:R-:W-:-:S05]  /*0140*/  LEA R0, R4, UR4, 0x2 ;  /* 0x0000000404007c11 */ /* 0x000fca000f8e10ff */
[----:B--2---:R0:W-:Y:S01]  /*0150*/  @!P0 STS [R0], R3 ;  /* 0x0000000300008388 */ /* 0x0041e20000000800 */
[----:B------:R-:W-:Y:S06]  /*0160*/  BAR.SYNC.DEFER_BLOCKING 0x0 ;  /* 0x0000000000007b1d */ /* 0x000fec0000010000 */
[----:B------:R-:W-:Y:S05]  /*0170*/  @P1 EXIT ;  /* 0x000000000000194d */ /* 0x000fea0003800000 */
[----:B------:R-:W1:Y:S01]  /*0180*/  LDC.64 R4, c[0x0][0x388] ;  /* 0x0000e200ff047b82 */ /* 0x000e620000000a00 */
[----:B------:R-:W-:Y:S01]  /*0190*/  IMAD R7, R6, UR8, R7 ;  /* 0x0000000806077c24 */ /* 0x000fe2000f8e0207 */
[----:B0-----:R-:W0:Y:S06]  /*01a0*/  LDS R0, [R0] ;  /* 0x0000000000007984 */ /* 0x001e2c0000000800 */
[----:B------:R-:W2:Y:S01]  /*01b0*/  LDC.64 R2, c[0x0][0x398] ;  /* 0x0000e600ff027b82 */ /* 0x000ea20000000a00 */
[----:B-1----:R-:W-:-:S06]  /*01c0*/  IMAD.WIDE R4, R7, 0x4, R4 ;  /* 0x0000000407047825 */ /* 0x002fcc00078e0204 */
[----:B------:R-:W0:Y:S01]  /*01d0*/  LDG.E R5, desc[UR6][R4.64] ;  /* 0x0000000604057981 */ /* 0x000e22000c1e1900 */
[----:B--2---:R-:W-:-:S04]  /*01e0*/  IMAD.WIDE R2, R6, 0x4, R2 ;  /* 0x0000000406027825 */ /* 0x004fc800078e0202 */
[----:B0-----:R-:W-:-:S05]  /*01f0*/  FMUL R7, R0, R5 ;  /* 0x0000000500077220 */ /* 0x001fca0000400000 */
[----:B------:R-:W-:Y:S01]  /*0200*/  REDG.E.ADD.F32.FTZ.RN.STRONG.GPU desc[UR6][R2.64], R7 ;  /* 0x00000007020079a6 */ /* 0x000fe2000c12f306 */
[----:B------:R-:W-:Y:S05]  /*0210*/  EXIT ;  /* 0x000000000000794d */ /* 0x000fea0003800000 */
.L_x_0:
[----:B------:R-:W-:-:S00]  /*0220*/  BRA `(.L_x_0) ;  /* 0xfffffffc00fc7947 */ /* 0x000fc0000383ffff */
[----:B------:R-:W-:-:S00]  /*0230*/  NOP ;  /* 0x0000000000007918 */ /* 0x000fc00000000000 */
        /* <DEDUP_REMOVED lines=12> */
.L_x_124:


//--------------------- .text._Z18uniqueWeightToFulliiiPiPfS0_ --------------------------
	.section	.text._Z18uniqueWeightToFulliiiPiPfS0_,"ax",@progbits
	.align	128
        .global         _Z18uniqueWeightToFulliiiPiPfS0_
        .type           _Z18uniqueWeightToFulliiiPiPfS0_,@function
        .size           _Z18uniqueWeightToFulliiiPiPfS0_,(.L_x_125 - _Z18uniqueWeightToFulliiiPiPfS0_)
        .other          _Z18uniqueWeightToFulliiiPiPfS0_,@"STO_CUDA_ENTRY STV_DEFAULT"
_Z18uniqueWeightToFulliiiPiPfS0_:
.text._Z18uniqueWeightToFulliiiPiPfS0_:
[----:B------:R-:W-:Y:S01]  /*0000*/  LDC R1, c[0x0][0x37c] ;  /* 0x0000df00ff017b82 */ /* 0x000fe20000000800 */
[----:B------:R-:W0:Y:S01]  /*0010*/  S2R R7, SR_CTAID.X ;  /* 0x0000000000077919 */ /* 0x000e220000002500 */
[----:B------:R-:W0:Y:S01]  /*0020*/  LDCU UR4, c[0x0][0x360] ;  /* 0x00006c00ff0477ac */ /* 0x000e220008000800 */
[----:B------:R-:W0:Y:S01]  /*0030*/  S2R R0, SR_TID.X ;  /* 0x0000000000007919 */ /* 0x000e220000002100 */
[----:B------:R-:W1:Y:S01]  /*0040*/  LDCU UR5, c[0x0][0x380] ;  /* 0x00007000ff0577ac */ /* 0x000e620008000800 */
[----:B0-----:R-:W-:-:S05]  /*0050*/  IMAD R7, R7, UR4, R0 ;  /* 0x0000000407077c24 */ /* 0x001fca000f8e0200 */
[----:B-1----:R-:W-:-:S13]  /*0060*/  ISETP.GE.AND P0, PT, R7, UR5, PT ;  /* 0x0000000507007c0c */ /* 0x002fda000bf06270 */
[----:B------:R-:W-:Y:S05]  /*0070*/  @P0 EXIT ;  /* 0x000000000000094d */ /* 0x000fea0003800000 */
[----:B------:R-:W0:Y:S02]  /*0080*/  LDC R0, c[0x0][0x384] ;  /* 0x0000e100ff007b82 */ /* 0x000e240000000800 */
[----:B0-----:R-:W-:-:S13]  /*0090*/  ISETP.GE.AND P0, PT, R0, 0x1, PT ;  /* 0x000000010000780c */ /* 0x001fda0003f06270 */
[----:B------:R-:W-:Y:S05]  /*00a0*/  @!P0 EXIT ;  /* 0x000000000000894d */ /* 0x000fea0003800000 */
[----:B------:R-:W0:Y:S01]  /*00b0*/  LDC.64 R2, c[0x0][0x398] ;  /* 0x0000e600ff027b82 */ /* 0x000e220000000a00 */
[----:B------:R-:W1:Y:S01]  /*00c0*/  LDCU.64 UR6, c[0x0][0x358] ;  /* 0x00006b00ff0677ac */ /* 0x000e620008000a00 */
[C---:B------:R-:W-:Y:S02]  /*00d0*/  ISETP.GE.U32.AND P1, PT, R0.reuse, 0x10, PT ;  /* 0x000000100000780c */ /* 0x040fe40003f26070 */
[----:B------:R-:W-:Y:S01]  /*00e0*/  LOP3.LUT R9, R0, 0xf, RZ, 0xc0, !PT ;  /* 0x0000000f00097812 */ /* 0x000fe200078ec0ff */
[----:B------:R-:W-:-:S03]  /*00f0*/  HFMA2 R8, -RZ, RZ, 0, 0 ;  /* 0x00000000ff087431 */ /* 0x000fc600000001ff */
[----:B------:R-:W-:Y:S01]  /*0100*/  ISETP.NE.AND P0, PT, R9, RZ, PT ;  /* 0x000000ff0900720c */ /* 0x000fe20003f05270 */
[----:B0-----:R-:W-:-:S05]  /*0110*/  IMAD.WIDE R2, R7, 0x4, R2 ;  /* 0x0000000407027825 */ /* 0x001fca00078e0202 */
[----:B-1----:R0:W5:Y:S01]  /*0120*/  LDG.E R6, desc[UR6][R2.64] ;  /* 0x0000000602067981 */ /* 0x002162000c1e1900 */
[----:B------:R-:W-:Y:S01]  /*0130*/  IMAD R7, R7, R0, RZ ;  /* 0x0000000007077224 */ /* 0x000fe200078e02ff */
[----:B------:R-:W-:Y:S06]  /*0140*/  @!P1 BRA `(.L_x_1) ;  /* 0x0000000000f89947 */ /* 0x000fec0003800000 */
[----:B------:R-:W1:Y:S01]  /*0150*/  LDCU.64 UR4, c[0x0][0x390] ;  /* 0x00007200ff0477ac */ /* 0x000e620008000a00 */
[----:B------:R-:W-:Y:S02]  /*0160*/  LOP3.LUT R8, R0, 0x7ffffff0, RZ, 0xc0, !PT ;  /* 0x7ffffff000087812 */ /* 0x000fe400078ec0ff */
[----:B------:R-:W-:Y:S02]  /*0170*/  MOV R10, R7 ;  /* 0x00000007000a7202 */ /* 0x000fe40000000f00 */
[----:B------:R-:W-:Y:S01]  /*0180*/  IADD3 R11, PT, PT, -R8, RZ, RZ ;  /* 0x000000ff080b7210 */ /* 0x000fe20007ffe1ff */
[----:B-1----:R-:W-:-:S04]  /*0190*/  UIADD3 UR4, UP0, UPT, UR4, 0x20, URZ ;  /* 0x0000002004047890 */ /* 0x002fc8000ff1e0ff */
[----:B------:R-:W-:-:S12]  /*01a0*/  UIADD3.X UR5, UPT, UPT, URZ, UR5, URZ, UP0, !UPT ;  /* 0x00000005ff057290 */ /* 0x000fd800087fe4ff */
.L_x_2:
[----:B------:R-:W-:Y:S01]  /*01b0*/  MOV R4, UR4 ;  /* 0x0000000400047c02 */ /* 0x000fe20008000f00 */
[----:B0--3--:R-:W0:Y:S01]  /*01c0*/  LDC.64 R2, c[0x0][0x3a0] ;  /* 0x0000e800ff027b82 */ /* 0x009e220000000a00 */
[----:B------:R-:W-:-:S03]  /*01d0*/  MOV R5, UR5 ;  /* 0x0000000500057c02 */ /* 0x000fc60008000f00 */
[----:B------:R-:W-:-:S05]  /*01e0*/  IMAD.WIDE R4, R10, 0x4, R4 ;  /* 0x000000040a047825 */ /* 0x000fca00078e0204 */
[----:B------:R-:W0:Y:S02]  /*01f0*/  LDG.E R13, desc[UR6][R4.64+-0x20] ;  /* 0xffffe006040d7981 */ /* 0x000e24000c1e1900 */
[----:B0-----:R-:W-:-:S05]  /*0200*/  IMAD.WIDE R12, R13, 0x4, R2 ;  /* 0x000000040d0c7825 */ /* 0x001fca00078e0202 */
[----:B-----5:R0:W-:Y:S04]  /*0210*/  STG.E desc[UR6][R12.64], R6 ;  /* 0x000000060c007986 */ /* 0x0201e8000c101906 */
[----:B------:R-:W2:Y:S02]  /*0220*/  LDG.E R15, desc[UR6][R4.64+-0x1c] ;  /* 0xffffe406040f7981 */ /* 0x000ea4000c1e1900 */
[----:B--2---:R-:W-:-:S05]  /*0230*/  IMAD.WIDE R14, R15, 0x4, R2 ;  /* 0x000000040f0e7825 */ /* 0x004fca00078e0202 */
[----:B------:R1:W-:Y:S04]  /*0240*/  STG.E desc[UR6][R14.64], R6 ;  /* 0x000000060e007986 */ /* 0x0003e8000c101906 */
[----:B------:R-:W2:Y:S02]  /*0250*/  LDG.E R17, desc[UR6][R4.64+-0x18] ;  /* 0xffffe80604117981 */ /* 0x000ea4000c1e1900 */
[----:B--2---:R-:W-:-:S05]  /*0260*/  IMAD.WIDE R16, R17, 0x4, R2 ;  /* 0x0000000411107825 */ /* 0x004fca00078e0202 */
[----:B------:R2:W-:Y:S04]  /*0270*/  STG.E desc[UR6][R16.64], R6 ;  /* 0x0000000610007986 */ /* 0x0005e8000c101906 */
[----:B------:R-:W3:Y:S02]  /*0280*/  LDG.E R19, desc[UR6][R4.64+-0x14] ;  /* 0xffffec0604137981 */ /* 0x000ee4000c1e1900 */
[----:B---3--:R-:W-:-:S05]  /*0290*/  IMAD.WIDE R18, R19, 0x4, R2 ;  /* 0x0000000413127825 */ /* 0x008fca00078e0202 */
[----:B------:R3:W-:Y:S04]  /*02a0*/  STG.E desc[UR6][R18.64], R6 ;  /* 0x0000000612007986 */ /* 0x0007e8000c101906 */
[----:B------:R-:W0:Y:S02]  /*02b0*/  LDG.E R21, desc[UR6][R4.64+-0x10] ;  /* 0xfffff00604157981 */ /* 0x000e24000c1e1900 */
[----:B0-----:R-:W-:-:S05]  /*02c0*/  IMAD.WIDE R12, R21, 0x4, R2 ;  /* 0x00000004150c7825 */ /* 0x001fca00078e0202 */
[----:B------:R0:W-:Y:S04]  /*02d0*/  STG.E desc[UR6][R12.64], R6 ;  /* 0x000000060c007986 */ /* 0x0001e8000c101906 */
[----:B------:R-:W1:Y:S02]  /*02e0*/  LDG.E R21, desc[UR6][R4.64+-0xc] ;  /* 0xfffff40604157981 */ /* 0x000e64000c1e1900 */
[----:B-1----:R-:W-:-:S05]  /*02f0*/  IMAD.WIDE R14, R21, 0x4, R2 ;  /* 0x00000004150e7825 */ /* 0x002fca00078e0202 */
        /* <DEDUP_REMOVED lines=25> */
[----:B------:R-:W2:Y:S01]  /*0490*/  LDG.E R21, desc[UR6][R4.64+0x18] ;  /* 0x0000180604157981 */ /* 0x000ea2000c1e1900 */
[----:B------:R-:W-:Y:S01]  /*04a0*/  IADD3 R11, PT, PT, R11, 0x10, RZ ;  /* 0x000000100b0b7810 */ /* 0x000fe20007ffe0ff */
[----:B--2---:R-:W-:-:S05]  /*04b0*/  IMAD.WIDE R16, R21, 0x4, R2 ;  /* 0x0000000415107825 */ /* 0x004fca00078e0202 */
[----:B------:R3:W-:Y:S04]  /*04c0*/  STG.E desc[UR6][R16.64], R6 ;  /* 0x0000000610007986 */ /* 0x0007e8000c101906 */
[----:B------:R-:W2:Y:S01]  /*04d0*/  LDG.E R21, desc[UR6][R4.64+0x1c] ;  /* 0x00001c0604157981 */ /* 0x000ea2000c1e1900 */
[----:B------:R-:W-:Y:S02]  /*04e0*/  ISETP.NE.AND P1, PT, R11, RZ, PT ;  /* 0x000000ff0b00720c */ /* 0x000fe40003f25270 */
[----:B------:R-:W-:Y:S01]  /*04f0*/  IADD3 R10, PT, PT, R10, 0x10, RZ ;  /* 0x000000100a0a7810 */ /* 0x000fe20007ffe0ff */
[----:B--2---:R-:W-:-:S05]  /*0500*/  IMAD.WIDE R2, R21, 0x4, R2 ;  /* 0x0000000415027825 */ /* 0x004fca00078e0202 */
[----:B------:R3:W-:Y:S05]  /*0510*/  STG.E desc[UR6][R2.64], R6 ;  /* 0x0000000602007986 */ /* 0x0007ea000c101906 */
[----:B------:R-:W-:Y:S05]  /*0520*/  @P1 BRA `(.L_x_2) ;  /* 0xfffffffc00201947 */ /* 0x000fea000383ffff */
.L_x_1:
[----:B------:R-:W-:Y:S05]  /*0530*/  @!P0 EXIT ;  /* 0x000000000000894d */ /* 0x000fea0003800000 */
[----:B------:R-:W-:Y:S02]  /*0540*/  ISETP.GE.U32.AND P0, PT, R9, 0x8, PT ;  /* 0x000000080900780c */ /* 0x000fe40003f06070 */
[----:B---3--:R-:W-:-:S04]  /*0550*/  LOP3.LUT R18, R0, 0x7, RZ, 0xc0, !PT ;  /* 0x0000000700127812 */ /* 0x008fc800078ec0ff */
[----:B------:R-:W-:-:S07]  /*0560*/  ISETP.NE.AND P1, PT, R18, RZ, PT ;  /* 0x000000ff1200720c */ /* 0x000fce0003f25270 */
[----:B------:R-:W-:Y:S06]  /*0570*/  @!P0 BRA `(.L_x_3) ;  /* 0x0000000000748947 */ /* 0x000fec0003800000 */
[----:B0-----:R-:W0:Y:S01]  /*0580*/  LDC.64 R2, c[0x0][0x390] ;  /* 0x0000e400ff027b82 */ /* 0x001e220000000a00 */
[----:B------:R-:W-:-:S05]  /*0590*/  IADD3 R5, PT, PT, R7, R8, RZ ;  /* 0x0000000807057210 */ /* 0x000fca0007ffe0ff */
[----:B0-----:R-:W-:Y:S02]  /*05a0*/  IMAD.WIDE R2, R5, 0x4, R2 ;  /* 0x0000000405027825 */ /* 0x001fe400078e0202 */
[----:B------:R-:W0:Y:S03]  /*05b0*/  LDC.64 R4, c[0x0][0x3a0] ;  /* 0x0000e800ff047b82 */ /* 0x000e260000000a00 */
        /* <DEDUP_REMOVED lines=21> */
[----:B------:R-:W2:Y:S01]  /*0710*/  LDG.E R9, desc[UR6][R2.64+0x1c] ;  /* 0x00001c0602097981 */ /* 0x000ea2000c1e1900 */
[----:B------:R-:W-:Y:S01]  /*0720*/  IADD3 R8, PT, PT, R8, 0x8, RZ ;  /* 0x0000000808087810 */ /* 0x000fe20007ffe0ff */
[----:B--2---:R-:W-:-:S05]  /*0730*/  IMAD.WIDE R4, R9, 0x4, R4 ;  /* 0x0000000409047825 */ /* 0x004fca00078e0204 */
[----:B------:R3:W-:Y:S02]  /*0740*/  STG.E desc[UR6][R4.64], R6 ;  /* 0x0000000604007986 */ /* 0x0007e4000c101906 */
.L_x_3:
[----:B------:R-:W-:Y:S05]  /*0750*/  @!P1 EXIT ;  /* 0x000000000000994d */ /* 0x000fea0003800000 */
[----:B------:R-:W-:Y:S02]  /*0760*/  ISETP.GE.U32.AND P0, PT, R18, 0x4, PT ;  /* 0x000000041200780c */ /* 0x000fe40003f06070 */
[----:B------:R-:W-:-:S04]  /*0770*/  LOP3.LUT R0, R0, 0x3, RZ, 0xc0, !PT ;  /* 0x0000000300007812 */ /* 0x000fc800078ec0ff */
[----:B------:R-:W-:-:S07]  /*0780*/  ISETP.NE.AND P1, PT, R0, RZ, PT ;  /* 0x000000ff0000720c */ /* 0x000fce0003f25270 */
[----:B------:R-:W-:Y:S06]  /*0790*/  @!P0 BRA `(.L_x_4) ;  /* 0x0000000000448947 */ /* 0x000fec0003800000 */
[----:B0-----:R-:W0:Y:S01]  /*07a0*/  LDC.64 R2, c[0x0][0x390] ;  /* 0x0000e400ff027b82 */ /* 0x001e220000000a00 */
[----:B---3--:R-:W-:-:S07]  /*07b0*/  IADD3 R15, PT, PT, R7, R8, RZ ;  /* 0x00000008070f7210 */ /* 0x008fce0007ffe0ff */
[----:B------:R-:W1:Y:S01]  /*07c0*/  LDC.64 R12, c[0x0][0x3a0] ;  /* 0x0000e800ff0c7b82 */ /* 0x000e620000000a00 */
[----:B0-----:R-:W-:-:S05]  /*07d0*/  IMAD.WIDE R14, R15, 0x4, R2 ;  /* 0x000000040f0e7825 */ /* 0x001fca00078e0202 */
[----:B------:R-:W1:Y:S02]  /*07e0*/  LDG.E R3, desc[UR6][R14.64] ;  /* 0x000000060e037981 */ /* 0x000e64000c1e1900 */
[----:B-1----:R-:W-:-:S05]  /*07f0*/  IMAD.WIDE R2, R3, 0x4, R12 ;  /* 0x0000000403027825 */ /* 0x002fca00078e020c */
[----:B-----5:R1:W-:Y:S04]  /*0800*/  STG.E desc[UR6][R2.64], R6 ;  /* 0x0000000602007986 */ /* 0x0203e8000c101906 */
[----:B------:R-:W2:Y:S02]  /*0810*/  LDG.E R5, desc[UR6][R14.64+0x4] ;  /* 0x000004060e057981 */ /* 0x000ea4000c1e1900 */
[----:B--2---:R-:W-:-:S05]  /*0820*/  IMAD.WIDE R4, R5, 0x4, R12 ;  /* 0x0000000405047825 */ /* 0x004fca00078e020c */
        /* <DEDUP_REMOVED lines=8> */
.L_x_4:
[----:B------:R-:W-:Y:S05]  /*08b0*/  @!P1 EXIT ;  /* 0x000000000000994d */ /* 0x000fea0003800000 */
[----:B-1-3--:R-:W1:Y:S01]  /*08c0*/  LDC.64 R12, c[0x0][0x3a0] ;  /* 0x0000e800ff0c7b82 */ /* 0x00ae620000000a00 */
[----:B------:R-:W-:Y:S02]  /*08d0*/  IADD3 R7, PT, PT, R7, R8, RZ ;  /* 0x0000000807077210 */ /* 0x000fe40007ffe0ff */
[----:B------:R-:W-:-:S05]  /*08e0*/  IADD3 R0, PT, PT, -R0, RZ, RZ ;  /* 0x000000ff00007210 */ /* 0x000fca0007ffe1ff */
[----:B------:R-:W2:Y:S02]  /*08f0*/  LDC.64 R10, c[0x0][0x390] ;  /* 0x0000e400ff0a7b82 */ /* 0x000ea40000000a00 */
.L_x_5:
[----:B0-2---:R-:W-:-:S06]  /*0900*/  IMAD.WIDE R2, R7, 0x4, R10 ;  /* 0x0000000407027825 */ /* 0x005fcc00078e020a */
[----:B------:R-:W1:Y:S01]  /*0910*/  LDG.E R3, desc[UR6][R2.64] ;  /* 0x0000000602037981 */ /* 0x000e62000c1e1900 */
[----:B------:R-:W-:Y:S02]  /*0920*/  IADD3 R0, PT, PT, R0, 0x1, RZ ;  /* 0x0000000100007810 */ /* 0x000fe40007ffe0ff */
[----:B------:R-:W-:Y:S02]  /*0930*/  IADD3 R7, PT, PT, R7, 0x1, RZ ;  /* 0x0000000107077810 */ /* 0x000fe40007ffe0ff */
[----:B------:R-:W-:Y:S01]  /*0940*/  ISETP.NE.AND P0, PT, R0, RZ, PT ;  /* 0x000000ff0000720c */ /* 0x000fe20003f05270 */
[----:B-1-3--:R-:W-:-:S05]  /*0950*/  IMAD.WIDE R4, R3, 0x4, R12 ;  /* 0x0000000403047825 */ /* 0x00afca00078e020c */
[----:B-----5:R3:W-:Y:S07]  /*0960*/  STG.E desc[UR6][R4.64], R6 ;  /* 0x0000000604007986 */ /* 0x0207ee000c101906 */
[----:B------:R-:W-:Y:S05]  /*0970*/  @P0 BRA `(.L_x_5) ;  /* 0xfffffffc00e00947 */ /* 0x000fea000383ffff */
[----:B------:R-:W-:Y:S05]  /*0980*/  EXIT ;  /* 0x000000000000794d */ /* 0x000fea0003800000 */
.L_x_6:
        /* <DEDUP_REMOVED lines=15> */
.L_x_125:


//--------------------- .text._Z23fullWeightDerivToUniqueiiPiPfS0_ --------------------------
	.section	.text._Z23fullWeightDerivToUniqueiiPiPfS0_,"ax",@progbits
	.align	128
        .global         _Z23fullWeightDerivToUniqueiiPiPfS0_
        .type           _Z23fullWeightDerivToUniqueiiPiPfS0_,@function
        .size           _Z23fullWeightDerivToUniqueiiPiPfS0_,(.L_x_126 - _Z23fullWeightDerivToUniqueiiPiPfS0_)
        .other          _Z23fullWeightDerivToUniqueiiPiPfS0_,@"STO_CUDA_ENTRY STV_DEFAULT"
_Z23fullWeightDerivToUniqueiiPiPfS0_:
.text._Z23fullWeightDerivToUniqueiiPiPfS0_:
        /* <DEDUP_REMOVED lines=8> */
[----:B------:R-:W0:Y:S01]  /*0080*/  LDC.64 R2, c[0x0][0x388] ;  /* 0x0000e200ff027b82 */ /* 0x000e220000000a00 */
[----:B------:R-:W1:Y:S07]  /*0090*/  LDCU.64 UR4, c[0x0][0x358] ;  /* 0x00006b00ff0477ac */ /* 0x000e6e0008000a00 */
[----:B------:R-:W2:Y:S01]  /*00a0*/  LDC.64 R6, c[0x0][0x390] ;  /* 0x0000e400ff067b82 */ /* 0x000ea20000000a00 */
[----:B0-----:R-:W-:-:S06]  /*00b0*/  IMAD.WIDE R2, R5, 0x4, R2 ;  /* 0x0000000405027825 */ /* 0x001fcc00078e0202 */
[----:B-1----:R-:W3:Y:S01]  /*00c0*/  LDG.E R3, desc[UR4][R2.64] ;  /* 0x0000000402037981 */ /* 0x002ee2000c1e1900 */
[----:B--2---:R-:W-:Y:S02]  /*00d0*/  IMAD.WIDE R6, R5, 0x4, R6 ;  /* 0x0000000405067825 */ /* 0x004fe400078e0206 */
[----:B------:R-:W3:Y:S04]  /*00e0*/  LDC.64 R4, c[0x0][0x398] ;  /* 0x0000e600ff047b82 */ /* 0x000ee80000000a00 */
[----:B------:R-:W2:Y:S01]  /*00f0*/  LDG.E R7, desc[UR4][R6.64] ;  /* 0x0000000406077981 */ /* 0x000ea2000c1e1900 */
[----:B---3--:R-:W-:-:S05]  /*0100*/  IMAD.WIDE R4, R3, 0x4, R4 ;  /* 0x0000000403047825 */ /* 0x008fca00078e0204 */
[----:B--2---:R-:W-:Y:S01]  /*0110*/  REDG.E.ADD.F32.FTZ.RN.STRONG.GPU desc[UR4][R4.64], R7 ;  /* 0x00000007040079a6 */ /* 0x004fe2000c12f304 */
[----:B------:R-:W-:Y:S05]  /*0120*/  EXIT ;  /* 0x000000000000794d */ /* 0x000fea0003800000 */
.L_x_7:
        /* <DEDUP_REMOVED lines=13> */
.L_x_126:


//--------------------- .text._Z10matMulSimpiiiPfS_S_ --------------------------
	.section	.text._Z10matMulSimpiiiPfS_S_,"ax",@progbits
	.align	128
        .global         _Z10matMulSimpiiiPfS_S_
        .type           _Z10matMulSimpiiiPfS_S_,@function
        .size           _Z10matMulSimpiiiPfS_S_,(.L_x_127 - _Z10matMulSimpiiiPfS_S_)
        .other          _Z10matMulSimpiiiPfS_S_,@"STO_CUDA_ENTRY STV_DEFAULT"
_Z10matMulSimpiiiPfS_S_:
.text._Z10matMulSimpiiiPfS_S_:
[----:B------:R-:W-:Y:S08]  /*0000*/  LDC R1, c[0x0][0x37c] ;  /* 0x0000df00ff017b82 */ /* 0x000ff00000000800 */
[----:B------:R-:W0:Y:S01]  /*0010*/  LDC R7, c[0x0][0x388] ;  /* 0x0000e200ff077b82 */ /* 0x000e220000000800 */
[----:B------:R-:W1:Y:S01]  /*0020*/  S2R R0, SR_CTAID.X ;  /* 0x0000000000007919 */ /* 0x000e620000002500 */
[----:B------:R-:W1:Y:S01]  /*0030*/  LDCU UR4, c[0x0][0x360] ;  /* 0x00006c00ff0477ac */ /* 0x000e620008000800 */
[----:B------:R-:W1:Y:S01]  /*0040*/  S2R R5, SR_TID.X ;  /* 0x0000000000057919 */ /* 0x000e620000002100 */
[----:B0-----:R-:W-:-:S04]  /*0050*/  IABS R9, R7 ;  /* 0x0000000700097213 */ /* 0x001fc80000000000 */
[----:B------:R-:W0:Y:S01]  /*0060*/  I2F.RP R4, R9 ;  /* 0x0000000900047306 */ /* 0x000e220000209400 */
[----:B-1----:R-:W-:Y:S01]  /*0070*/  IMAD R0, R0, UR4, R5 ;  /* 0x0000000400007c24 */ /* 0x002fe2000f8e0205 */
[----:B------:R-:W1:Y:S06]  /*0080*/  LDCU UR4, c[0x0][0x380] ;  /* 0x00007000ff0477ac */ /* 0x000e6c0008000800 */
[----:B0-----:R-:W0:Y:S02]  /*0090*/  MUFU.RCP R4, R4 ;  /* 0x0000000400047308 */ /* 0x001e240000001000 */
[----:B0-----:R-:W-:-:S02]  /*00a0*/  IADD3 R2, PT, PT, R4, 0xffffffe, RZ ;  /* 0x0ffffffe04027810 */ /* 0x001fc40007ffe0ff */
[----:B------:R-:W-:-:S04]  /*00b0*/  IABS R4, R0 ;  /* 0x0000000000047213 */ /* 0x000fc80000000000 */
[----:B------:R0:W2:Y:S02]  /*00c0*/  F2I.FTZ.U32.TRUNC.NTZ R3, R2 ;  /* 0x0000000200037305 */ /* 0x0000a4000021f000 */
[----:B0-----:R-:W-:Y:S01]  /*00d0*/  HFMA2 R2, -RZ, RZ, 0, 0 ;  /* 0x00000000ff027431 */ /* 0x001fe200000001ff */
[----:B--2---:R-:W-:-:S05]  /*00e0*/  IADD3 R6, PT, PT, RZ, -R3, RZ ;  /* 0x80000003ff067210 */ /* 0x004fca0007ffe0ff */
[----:B------:R-:W-:-:S04]  /*00f0*/  IMAD R5, R6, R9, RZ ;  /* 0x0000000906057224 */ /* 0x000fc800078e02ff */
[----:B------:R-:W-:-:S04]  /*0100*/  IMAD.HI.U32 R3, R3, R5, R2 ;  /* 0x0000000503037227 */ /* 0x000fc800078e0002 */
[----:B-1----:R-:W-:Y:S02]  /*0110*/  IMAD R5, R7, UR4, RZ ;  /* 0x0000000407057c24 */ /* 0x002fe4000f8e02ff */
[----:B------:R-:W-:-:S03]  /*0120*/  IMAD.HI.U32 R3, R3, R4, RZ ;  /* 0x0000000403037227 */ /* 0x000fc600078e00ff */
[----:B------:R-:W-:Y:S02]  /*0130*/  ISETP.GE.AND P1, PT, R0, R5, PT ;  /* 0x000000050000720c */ /* 0x000fe40003f26270 */
[----:B------:R-:W-:-:S05]  /*0140*/  IADD3 R2, PT, PT, -R3, RZ, RZ ;  /* 0x000000ff03027210 */ /* 0x000fca0007ffe1ff */
[----:B------:R-:W-:-:S05]  /*0150*/  IMAD R2, R9, R2, R4 ;  /* 0x0000000209027224 */ /* 0x000fca00078e0204 */
[----:B------:R-:W-:-:S13]  /*0160*/  ISETP.GT.U32.AND P2, PT, R9, R2, PT ;  /* 0x000000020900720c */ /* 0x000fda0003f44070 */
[-C--:B------:R-:W-:Y:S02]  /*0170*/  @!P2 IADD3 R2, PT, PT, R2, -R9.reuse, RZ ;  /* 0x800000090202a210 */ /* 0x080fe40007ffe0ff */
[----:B------:R-:W-:Y:S02]  /*0180*/  @!P2 IADD3 R3, PT, PT, R3, 0x1, RZ ;  /* 0x000000010303a810 */ /* 0x000fe40007ffe0ff */
[----:B------:R-:W-:Y:S02]  /*0190*/  ISETP.GE.U32.AND P0, PT, R2, R9, PT ;  /* 0x000000090200720c */ /* 0x000fe40003f06070 */
[----:B------:R-:W-:Y:S02]  /*01a0*/  LOP3.LUT R2, R0, R7, RZ, 0x3c, !PT ;  /* 0x0000000700027212 */ /* 0x000fe400078e3cff */
[----:B------:R-:W-:Y:S02]  /*01b0*/  ISETP.NE.AND P2, PT, R7, RZ, PT ;  /* 0x000000ff0700720c */ /* 0x000fe40003f45270 */
[----:B------:R-:W-:-:S07]  /*01c0*/  ISETP.GE.AND P3, PT, R2, RZ, PT ;  /* 0x000000ff0200720c */ /* 0x000fce0003f66270 */
[----:B------:R-:W-:Y:S01]  /*01d0*/  @P0 IADD3 R3, PT, PT, R3, 0x1, RZ ;  /* 0x0000000103030810 */ /* 0x000fe20007ffe0ff */
[----:B------:R-:W-:Y:S06]  /*01e0*/  @P1 EXIT ;  /* 0x000000000000194d */ /* 0x000fec0003800000 */
[----:B------:R-:W0:Y:S01]  /*01f0*/  LDC R6, c[0x0][0x384] ;  /* 0x0000e100ff067b82 */ /* 0x000e220000000800 */
[----:B------:R-:W-:Y:S01]  /*0200*/  MOV R9, R3 ;  /* 0x0000000300097202 */ /* 0x000fe20000000f00 */
[----:B------:R-:W1:Y:S03]  /*0210*/  LDCU.64 UR6, c[0x0][0x358] ;  /* 0x00006b00ff0677ac */ /* 0x000e660008000a00 */
[----:B------:R-:W-:Y:S02]  /*0220*/  @!P3 IADD3 R9, PT, PT, -R9, RZ, RZ ;  /* 0x000000ff0909b210 */ /* 0x000fe40007ffe1ff */
[----:B------:R-:W-:Y:S01]  /*0230*/  @!P2 LOP3.LUT R9, RZ, R7, RZ, 0x33, !PT ;  /* 0x00000007ff09a212 */ /* 0x000fe200078e33ff */
[----:B------:R-:W2:Y:S03]  /*0240*/  LDC.64 R2, c[0x0][0x3a0] ;  /* 0x0000e800ff027b82 */ /* 0x000ea60000000a00 */
[----:B------:R-:W-:-:S05]  /*0250*/  IADD3 R4, PT, PT, -R9, RZ, RZ ;  /* 0x000000ff09047210 */ /* 0x000fca0007ffe1ff */
[----:B------:R-:W-:-:S04]  /*0260*/  IMAD R0, R7, R4, R0 ;  /* 0x0000000407007224 */ /* 0x000fc800078e0200 */
[----:B------:R-:W-:Y:S01]  /*0270*/  IMAD R5, R9, R7, R0 ;  /* 0x0000000709057224 */ /* 0x000fe200078e0200 */
[----:B0-----:R-:W-:-:S03]  /*0280*/  ISETP.GE.AND P0, PT, R6, 0x1, PT ;  /* 0x000000010600780c */ /* 0x001fc60003f06270 */
[----:B--2---:R-:W-:-:S05]  /*0290*/  IMAD.WIDE R2, R5, 0x4, R2 ;  /* 0x0000000405027825 */ /* 0x004fca00078e0202 */
[----:B-1----:R0:W-:Y:S05]  /*02a0*/  STG.E desc[UR6][R2.64], RZ ;  /* 0x000000ff02007986 */ /* 0x0021ea000c101906 */
[----:B------:R-:W-:Y:S05]  /*02b0*/  @!P0 EXIT ;  /* 0x000000000000894d */ /* 0x000fea0003800000 */
[C---:B------:R-:W-:Y:S01]  /*02c0*/  ISETP.GE.U32.AND P0, PT, R6.reuse, 0x8, PT ;  /* 0x000000080600780c */ /* 0x040fe20003f06070 */
[----:B------:R-:W-:Y:S01]  /*02d0*/  HFMA2 R13, -RZ, RZ, 0, 0 ;  /* 0x00000000ff0d7431 */ /* 0x000fe200000001ff */
[----:B------:R-:W-:Y:S01]  /*02e0*/  LOP3.LUT R20, R6, 0x7, RZ, 0xc0, !PT ;  /* 0x0000000706147812 */ /* 0x000fe200078ec0ff */
[----:B------:R-:W-:Y:S01]  /*02f0*/  IMAD R8, R9, R6, RZ ;  /* 0x0000000609087224 */ /* 0x000fe200078e02ff */
[----:B------:R-:W-:Y:S02]  /*0300*/  MOV R9, RZ ;  /* 0x000000ff00097202 */ /* 0x000fe40000000f00 */
[----:B------:R-:W-:-:S07]  /*0310*/  ISETP.NE.AND P1, PT, R20, RZ, PT ;  /* 0x000000ff1400720c */ /* 0x000fce0003f25270 */
[----:B------:R-:W-:Y:S06]  /*0320*/  @!P0 BRA `(.L_x_8) ;  /* 0x0000000000e48947 */ /* 0x000fec0003800000 */
[----:B------:R-:W1:Y:S01]  /*0330*/  LDCU.64 UR4, c[0x0][0x390] ;  /* 0x00007200ff0477ac */ /* 0x000e620008000a00 */
[----:B------:R-:W-:Y:S02]  /*0340*/  LOP3.LUT R9, R6, 0x7ffffff8, RZ, 0xc0, !PT ;  /* 0x7ffffff806097812 */ /* 0x000fe400078ec0ff */
[----:B------:R-:W-:Y:S02]  /*0350*/  MOV R13, RZ ;  /* 0x000000ff000d7202 */ /* 0x000fe40000000f00 */
[----:B------:R-:W-:Y:S02]  /*0360*/  MOV R11, R8 ;  /* 0x00000008000b7202 */ /* 0x000fe40000000f00 */
[----:B------:R-:W-:Y:S02]  /*0370*/  MOV R12, R0 ;  /* 0x00000000000c7202 */ /* 0x000fe40000000f00 */
[----:B------:R-:W-:Y:S01]  /*0380*/  IADD3 R10, PT, PT, -R9, RZ, RZ ;  /* 0x000000ff090a7210 */ /* 0x000fe20007ffe1ff */
[----:B-1----:R-:W-:-:S04]  /*0390*/  UIADD3 UR4, UP0, UPT, UR4, 0x10, URZ ;  /* 0x0000001004047890 */ /* 0x002fc8000ff1e0ff */
[----:B------:R-:W-:-:S12]  /*03a0*/  UIADD3.X UR5, UPT, UPT, URZ, UR5, URZ, UP0, !UPT ;  /* 0x00000005ff057290 */ /* 0x000fd800087fe4ff */
.L_x_9:
[----:B------:R-:W1:Y:S01]  /*03b0*/  LDC.64 R14, c[0x0][0x398] ;  /* 0x0000e600ff0e7b82 */ /* 0x000e620000000a00 */
[----:B------:R-:W-:Y:S02]  /*03c0*/  MOV R4, UR4 ;  /* 0x0000000400047c02 */ /* 0x000fe40008000f00 */
[----:B------:R-:W-:-:S03]  /*03d0*/  MOV R5, UR5 ;  /* 0x0000000500057c02 */ /* 0x000fc60008000f00 */
[----:B------:R-:W-:-:S05]  /*03e0*/  IMAD.WIDE R4, R11, 0x4, R4 ;  /* 0x000000040b047825 */ /* 0x000fca00078e0204 */
[----:B--2---:R-:W2:Y:S01]  /*03f0*/  LDG.E R16, desc[UR6][R4.64+-0x10] ;  /* 0xfffff00604107981 */ /* 0x004ea2000c1e1900 */
[----:B-1----:R-:W-:-:S05]  /*0400*/  IMAD.WIDE R14, R12, 0x4, R14 ;  /* 0x000000040c0e7825 */ /* 0x002fca00078e020e */
[----:B------:R-:W2:Y:S02]  /*0410*/  LDG.E R17, desc[UR6][R14.64] ;  /* 0x000000060e117981 */ /* 0x000ea4000c1e1900 */
[----:B--2---:R-:W-:Y:S01]  /*0420*/  FFMA R13, R16, R17, R13 ;  /* 0x00000011100d7223 */ /* 0x004fe2000000000d */
[----:B------:R-:W-:-:S04]  /*0430*/  IMAD.WIDE R16, R7, 0x4, R14 ;  /* 0x0000000407107825 */ /* 0x000fc800078e020e */
[----:B------:R1:W-:Y:S04]  /*0440*/  STG.E desc[UR6][R2.64], R13 ;  /* 0x0000000d02007986 */ /* 0x0003e8000c101906 */
[----:B------:R-:W2:Y:S04]  /*0450*/  LDG.E R18, desc[UR6][R4.64+-0xc] ;  /* 0xfffff40604127981 */ /* 0x000ea8000c1e1900 */
[----:B------:R-:W2:Y:S02]  /*0460*/  LDG.E R19, desc[UR6][R16.64] ;  /* 0x0000000610137981 */ /* 0x000ea4000c1e1900 */
[----:B--2---:R-:W-:Y:S01]  /*0470*/  FFMA R21, R18, R19, R13 ;  /* 0x0000001312157223 */ /* 0x004fe2000000000d */
[----:B------:R-:W-:-:S04]  /*0480*/  IMAD.WIDE R18, R7, 0x4, R16 ;  /* 0x0000000407127825 */ /* 0x000fc800078e0210 */
[----:B------:R2:W-:Y:S04]  /*0490*/  STG.E desc[UR6][R2.64], R21 ;  /* 0x0000001502007986 */ /* 0x0005e8000c101906 */
[----:B------:R-:W3:Y:S04]  /*04a0*/  LDG.E R22, desc[UR6][R4.64+-0x8] ;  /* 0xfffff80604167981 */ /* 0x000ee8000c1e1900 */
[----:B------:R-:W3:Y:S02]  /*04b0*/  LDG.E R14, desc[UR6][R18.64] ;  /* 0x00000006120e7981 */ /* 0x000ee4000c1e1900 */
[----:B---3--:R-:W-:Y:S01]  /*04c0*/  FFMA R23, R22, R14, R21 ;  /* 0x0000000e16177223 */ /* 0x008fe20000000015 */
[----:B------:R-:W-:-:S04]  /*04d0*/  IMAD.WIDE R14, R7, 0x4, R18 ;  /* 0x00000004070e7825 */ /* 0x000fc800078e0212 */
[----:B------:R3:W-:Y:S04]  /*04e0*/  STG.E desc[UR6][R2.64], R23 ;  /* 0x0000001702007986 */ /* 0x0007e8000c101906 */
[----:B------:R-:W4:Y:S04]  /*04f0*/  LDG.E R22, desc[UR6][R4.64+-0x4] ;  /* 0xfffffc0604167981 */ /* 0x000f28000c1e1900 */
[----:B-1----:R-:W4:Y:S01]  /*0500*/  LDG.E R13, desc[UR6][R14.64] ;  /* 0x000000060e0d7981 */ /* 0x002f22000c1e1900 */
[----:B------:R-:W-:-:S04]  /*0510*/  IMAD.WIDE R16, R7, 0x4, R14 ;  /* 0x0000000407107825 */ /* 0x000fc800078e020e */
[----:B----4-:R-:W-:-:S05]  /*0520*/  FFMA R13, R22, R13, R23 ;  /* 0x0000000d160d7223 */ /* 0x010fca0000000017 */
[----:B------:R1:W-:Y:S04]  /*0530*/  STG.E desc[UR6][R2.64], R13 ;  /* 0x0000000d02007986 */ /* 0x0003e8000c101906 */
[----:B------:R-:W4:Y:S04]  /*0540*/  LDG.E R22, desc[UR6][R4.64] ;  /* 0x0000000604167981 */ /* 0x000f28000c1e1900 */
[----:B--2---:R-:W4:Y:S01]  /*0550*/  LDG.E R21, desc[UR6][R16.64] ;  /* 0x0000000610157981 */ /* 0x004f22000c1e1900 */
[----:B------:R-:W-:-:S04]  /*0560*/  IMAD.WIDE R18, R7, 0x4, R16 ;  /* 0x0000000407127825 */ /* 0x000fc800078e0210 */
[----:B----4-:R-:W-:-:S05]  /*0570*/  FFMA R21, R22, R21, R13 ;  /* 0x0000001516157223 */ /* 0x010fca000000000d */
[----:B------:R2:W-:Y:S04]  /*0580*/  STG.E desc[UR6][R2.64], R21 ;  /* 0x0000001502007986 */ /* 0x0005e8000c101906 */
[----:B------:R-:W4:Y:S04]  /*0590*/  LDG.E R22, desc[UR6][R4.64+0x4] ;  /* 0x0000040604167981 */ /* 0x000f28000c1e1900 */
[----:B---3--:R-:W4:Y:S01]  /*05a0*/  LDG.E R23, desc[UR6][R18.64] ;  /* 0x0000000612177981 */ /* 0x008f22000c1e1900 */
[----:B------:R-:W-:-:S04]  /*05b0*/  IMAD.WIDE R14, R7, 0x4, R18 ;  /* 0x00000004070e7825 */ /* 0x000fc800078e0212 */
[----:B----4-:R-:W-:-:S05]  /*05c0*/  FFMA R23, R22, R23, R21 ;  /* 0x0000001716177223 */ /* 0x010fca0000000015 */
[----:B------:R2:W-:Y:S04]  /*05d0*/  STG.E desc[UR6][R2.64], R23 ;  /* 0x0000001702007986 */ /* 0x0005e8000c101906 */
[----:B------:R-:W3:Y:S04]  /*05e0*/  LDG.E R22, desc[UR6][R4.64+0x8] ;  /* 0x0000080604167981 */ /* 0x000ee8000c1e1900 */
[----:B-1----:R-:W3:Y:S01]  /*05f0*/  LDG.E R13, desc[UR6][R14.64] ;  /* 0x000000060e0d7981 */ /* 0x002ee2000c1e1900 */
[----:B------:R-:W-:Y:S01]  /*0600*/  IMAD.WIDE R16, R7, 0x4, R14 ;  /* 0x0000000407107825 */ /* 0x000fe200078e020e */
[----:B------:R-:W-:-:S03]  /*0610*/  IADD3 R10, PT, PT, R10, 0x8, RZ ;  /* 0x000000080a0a7810 */ /* 0x000fc60007ffe0ff */
[----:B---3--:R-:W-:-:S05]  /*0620*/  FFMA R25, R22, R13, R23 ;  /* 0x0000000d16197223 */ /* 0x008fca0000000017 */
[----:B------:R2:W-:Y:S04]  /*0630*/  STG.E desc[UR6][R2.64], R25 ;  /* 0x0000001902007986 */ /* 0x0005e8000c101906 */
[----:B------:R-:W3:Y:S04]  /*0640*/  LDG.E R22, desc[UR6][R4.64+0xc] ;  /* 0x00000c0604167981 */ /* 0x000ee8000c1e1900 */
[----:B------:R-:W3:Y:S01]  /*0650*/  LDG.E R16, desc[UR6][R16.64] ;  /* 0x0000000610107981 */ /* 0x000ee2000c1e1900 */
[----:B------:R-:W-:Y:S02]  /*0660*/  ISETP.NE.AND P0, PT, R10, RZ, PT ;  /* 0x000000ff0a00720c */ /* 0x000fe40003f05270 */
[----:B------:R-:W-:-:S02]  /*0670*/  LEA R12, R7, R12, 0x3 ;  /* 0x0000000c070c7211 */ /* 0x000fc400078e18ff */
[----:B------:R-:W-:Y:S01]  /*0680*/  IADD3 R11, PT, PT, R11, 0x8, RZ ;  /* 0x000000080b0b7810 */ /* 0x000fe20007ffe0ff */
[----:B---3--:R-:W-:-:S05]  /*0690*/  FFMA R13, R22, R16, R25 ;  /* 0x00000010160d7223 */ /* 0x008fca0000000019 */
[----:B------:R2:W-:Y:S03]  /*06a0*/  STG.E desc[UR6][R2.64], R13 ;  /* 0x0000000d02007986 */ /* 0x0005e6000c101906 */
[----:B------:R-:W-:Y:S05]  /*06b0*/  @P0 BRA `(.L_x_9) ;  /* 0xfffffffc003c0947 */ /* 0x000fea000383ffff */
.L_x_8:
[----:B------:R-:W-:Y:S05]  /*06c0*/  @!P1 EXIT ;  /* 0x000000000000994d */ /* 0x000fea0003800000 */
[----:B------:R-:W-:Y:S02]  /*06d0*/  ISETP.GE.U32.AND P0, PT, R20, 0x4, PT ;  /* 0x000000041400780c */ /* 0x000fe40003f06070 */
[----:B------:R-:W-:-:S04]  /*06e0*/  LOP3.LUT R16, R6, 0x3, RZ, 0xc0, !PT ;  /* 0x0000000306107812 */ /* 0x000fc800078ec0ff */
[----:B------:R-:W-:-:S07]  /*06f0*/  ISETP.NE.AND P1, PT, R16, RZ, PT ;  /* 0x000000ff1000720c */ /* 0x000fce0003f25270 */
[----:B------:R-:W-:Y:S06]  /*0700*/  @!P0 BRA `(.L_x_10) ;  /* 0x0000000000688947 */ /* 0x000fec0003800000 */
[----:B------:R-:W1:Y:S01]  /*0710*/  LDC.64 R4, c[0x0][0x390] ;  /* 0x0000e400ff047b82 */ /* 0x000e620000000a00 */
[----:B------:R-:W-:Y:S01]  /*0720*/  IADD3 R15, PT, PT, R8, R9, RZ ;  /* 0x00000009080f7210 */ /* 0x000fe20007ffe0ff */
[----:B------:R-:W-:-:S06]  /*0730*/  IMAD R17, R9, R7, R0 ;  /* 0x0000000709117224 */ /* 0x000fcc00078e0200 */
[----:B------:R-:W3:Y:S01]  /*0740*/  LDC.64 R10, c[0x0][0x398] ;  /* 0x0000e600ff0a7b82 */ /* 0x000ee20000000a00 */
[----:B-1----:R-:W-:-:S05]  /*0750*/  IMAD.WIDE R4, R15, 0x4, R4 ;  /* 0x000000040f047825 */ /* 0x002fca00078e0204 */
[----:B------:R-:W4:Y:S01]  /*0760*/  LDG.E R12, desc[UR6][R4.64] ;  /* 0x00000006040c7981 */ /* 0x000f22000c1e1900 */
[----:B---3--:R-:W-:-:S05]  /*0770*/  IMAD.WIDE R10, R17, 0x4, R10 ;  /* 0x00000004110a7825 */ /* 0x008fca00078e020a */
[----:B------:R-:W4:Y:S02]  /*0780*/  LDG.E R14, desc[UR6][R10.64] ;  /* 0x000000060a0e7981 */ /* 0x000f24000c1e1900 */
[----:B----4-:R-:W-:Y:S01]  /*0790*/  FFMA R17, R12, R14, R13 ;  /* 0x0000000e0c117223 */ /* 0x010fe2000000000d */
[----:B--2---:R-:W-:-:S04]  /*07a0*/  IMAD.WIDE R12, R7, 0x4, R10 ;  /* 0x00000004070c7825 */ /* 0x004fc800078e020a */
[----:B------:R1:W-:Y:S04]  /*07b0*/  STG.E desc[UR6][R2.64], R17 ;  /* 0x0000001102007986 */ /* 0x0003e8000c101906 */
[----:B------:R-:W2:Y:S04]  /*07c0*/  LDG.E R14, desc[UR6][R4.64+0x4] ;  /* 0x00000406040e7981 */ /* 0x000ea8000c1e1900 */
[----:B------:R-:W2:Y:S02]  /*07d0*/  LDG.E R15, desc[UR6][R12.64] ;  /* 0x000000060c0f7981 */ /* 0x000ea4000c1e1900 */
[----:B--2---:R-:W-:Y:S01]  /*07e0*/  FFMA R19, R14, R15, R17 ;  /* 0x0000000f0e137223 */ /* 0x004fe20000000011 */
[----:B------:R-:W-:-:S04]  /*07f0*/  IMAD.WIDE R14, R7, 0x4, R12 ;  /* 0x00000004070e7825 */ /* 0x000fc800078e020c */
[----:B------:R1:W-:Y:S04]  /*0800*/  STG.E desc[UR6][R2.64], R19 ;  /* 0x0000001302007986 */ /* 0x0003e8000c101906 */
[----:B------:R-:W2:Y:S04]  /*0810*/  LDG.E R18, desc[UR6][R4.64+0x8] ;  /* 0x0000080604127981 */ /* 0x000ea8000c1e1900 */
[----:B------:R-:W2:Y:S01]  /*0820*/  LDG.E R20, desc[UR6][R14.64] ;  /* 0x000000060e147981 */ /* 0x000ea2000c1e1900 */
[----:B------:R-:W-:-:S04]  /*0830*/  IMAD.WIDE R10, R7, 0x4, R14 ;  /* 0x00000004070a7825 */ /* 0x000fc800078e020e */
[----:B--2---:R-:W-:-:S05]  /*0840*/  FFMA R21, R18, R20, R19 ;  /* 0x0000001412157223 */ /* 0x004fca0000000013 */
[----:B------:R1:W-:Y:S04]  /*0850*/  STG.E desc[UR6][R2.64], R21 ;  /* 0x0000001502007986 */ /* 0x0003e8000c101906 */
[----:B------:R-:W2:Y:S04]  /*0860*/  LDG.E R18, desc[UR6][R4.64+0xc] ;  /* 0x00000c0604127981 */ /* 0x000ea8000c1e1900 */
[----:B------:R-:W2:Y:S01]  /*0870*/  LDG.E R10, desc[UR6][R10.64] ;  /* 0x000000060a0a7981 */ /* 0x000ea2000c1e1900 */
[----:B------:R-:W-:Y:S01]  /*0880*/  IADD3 R9, PT, PT, R9, 0x4, RZ ;  /* 0x0000000409097810 */ /* 0x000fe20007ffe0ff */
[----:B--2---:R-:W-:-:S05]  /*0890*/  FFMA R13, R18, R10, R21 ;  /* 0x0000000a120d7223 */ /* 0x004fca0000000015 */
[----:B------:R1:W-:Y:S02]  /*08a0*/  STG.E desc[UR6][R2.64], R13 ;  /* 0x0000000d02007986 */ /* 0x0003e4000c101906 */
.L_x_10:
[----:B------:R-:W-:Y:S05]  /*08b0*/  @!P1 EXIT ;  /* 0x000000000000994d */ /* 0x000fea0003800000 */
[----:B------:R-:W-:Y:S02]  /*08c0*/  ISETP.NE.AND P0, PT, R16, 0x1, PT ;  /* 0x000000011000780c */ /* 0x000fe40003f05270 */
[----:B------:R-:W-:-:S04]  /*08d0*/  LOP3.LUT R6, R6, 0x1, RZ, 0xc0, !PT ;  /* 0x0000000106067812 */ /* 0x000fc800078ec0ff */
[----:B------:R-:W-:-:S07]  /*08e0*/  ISETP.NE.U32.AND P1, PT, R6, 0x1, PT ;  /* 0x000000010600780c */ /* 0x000fce0003f25070 */
[----:B------:R-:W-:Y:S06]  /*08f0*/  @!P0 BRA `(.L_x_11) ;  /* 0x0000000000408947 */ /* 0x000fec0003800000 */
[----:B------:R-:W3:Y:S01]  /*0900*/  LDC.64 R4, c[0x0][0x390] ;  /* 0x0000e400ff047b82 */ /* 0x000ee20000000a00 */
[----:B------:R-:W-:Y:S01]  /*0910*/  IADD3 R15, PT, PT, R8, R9, RZ ;  /* 0x00000009080f7210 */ /* 0x000fe20007ffe0ff */
[----:B-1----:R-:W-:-:S06]  /*0920*/  IMAD R17, R9, R7, R0 ;  /* 0x0000000709117224 */ /* 0x002fcc00078e0200 */
[----:B------:R-:W1:Y:S01]  /*0930*/  LDC.64 R10, c[0x0][0x398] ;  /* 0x0000e600ff0a7b82 */ /* 0x000e620000000a00 */
[----:B---3--:R-:W-:-:S05]  /*0940*/  IMAD.WIDE R4, R15, 0x4, R4 ;  /* 0x000000040f047825 */ /* 0x008fca00078e0204 */
[----:B------:R-:W3:Y:S01]  /*0950*/  LDG.E R6, desc[UR6][R4.64] ;  /* 0x0000000604067981 */ /* 0x000ee2000c1e1900 */
[----:B-1----:R-:W-:-:S05]  /*0960*/  IMAD.WIDE R10, R17, 0x4, R10 ;  /* 0x00000004110a7825 */ /* 0x002fca00078e020a */
[----:B------:R-:W3:Y:S01]  /*0970*/  LDG.E R12, desc[UR6][R10.64] ;  /* 0x000000060a0c7981 */ /* 0x000ee2000c1e1900 */
[----:B------:R-:W-:-:S04]  /*0980*/  IMAD.WIDE R14, R7, 0x4, R10 ;  /* 0x00000004070e7825 */ /* 0x000fc800078e020a */
[----:B---3--:R-:W-:-:S05]  /*0990*/  FFMA R17, R6, R12, R13 ;  /* 0x0000000c06117223 */ /* 0x008fca000000000d */
[----:B------:R3:W-:Y:S04]  /*09a0*/  STG.E desc[UR6][R2.64], R17 ;  /* 0x0000001102007986 */ /* 0x0007e8000c101906 */
[----:B------:R-:W2:Y:S04]  /*09b0*/  LDG.E R6, desc[UR6][R4.64+0x4] ;  /* 0x0000040604067981 */ /* 0x000ea8000c1e1900 */
[----:B------:R-:W2:Y:S01]  /*09c0*/  LDG.E R14, desc[UR6][R14.64] ;  /* 0x000000060e0e7981 */ /* 0x000ea2000c1e1900 */
[----:B------:R-:W-:Y:S01]  /*09d0*/  IADD3 R9, PT, PT, R9, 0x2, RZ ;  /* 0x0000000209097810 */ /* 0x000fe20007ffe0ff */
[----:B--2---:R-:W-:-:S05]  /*09e0*/  FFMA R13, R6, R14, R17 ;  /* 0x0000000e060d7223 */ /* 0x004fca0000000011 */
[----:B------:R3:W-:Y:S02]  /*09f0*/  STG.E desc[UR6][R2.64], R13 ;  /* 0x0000000d02007986 */ /* 0x0007e4000c101906 */
.L_x_11:
[----:B------:R-:W-:Y:S05]  /*0a00*/  @P1 EXIT ;  /* 0x000000000000194d */ /* 0x000fea0003800000 */
[----:B------:R-:W4:Y:S01]  /*0a10*/  LDC.64 R4, c[0x0][0x390] ;  /* 0x0000e400ff047b82 */ /* 0x000f220000000a00 */
[----:B------:R-:W-:Y:S01]  /*0a20*/  IADD3 R15, PT, PT, R8, R9, RZ ;  /* 0x00000009080f7210 */ /* 0x000fe20007ffe0ff */
[----:B------:R-:W-:-:S06]  /*0a30*/  IMAD R7, R9, R7, R0 ;  /* 0x0000000709077224 */ /* 0x000fcc00078e0200 */
[----:B------:R-:W5:Y:S01]  /*0a40*/  LDC.64 R10, c[0x0][0x398] ;  /* 0x0000e600ff0a7b82 */ /* 0x000f620000000a00 */
[----:B----4-:R-:W-:-:S06]  /*0a50*/  IMAD.WIDE R4, R15, 0x4, R4 ;  /* 0x000000040f047825 */ /* 0x010fcc00078e0204 */
[----:B------:R-:W1:Y:S01]  /*0a60*/  LDG.E R4, desc[UR6][R4.64] ;  /* 0x0000000604047981 */ /* 0x000e62000c1e1900 */
[----:B-----5:R-:W-:-:S06]  /*0a70*/  IMAD.WIDE R6, R7, 0x4, R10 ;  /* 0x0000000407067825 */ /* 0x020fcc00078e020a */
[----:B------:R-:W1:Y:S02]  /*0a80*/  LDG.E R6, desc[UR6][R6.64] ;  /* 0x0000000606067981 */ /* 0x000e64000c1e1900 */
[----:B-123--:R-:W-:-:S05]  /*0a90*/  FFMA R13, R4, R6, R13 ;  /* 0x00000006040d7223 */ /* 0x00efca000000000d */
[----:B------:R-:W-:Y:S01]  /*0aa0*/  STG.E desc[UR6][R2.64], R13 ;  /* 0x0000000d02007986 */ /* 0x000fe2000c101906 */
[----:B------:R-:W-:Y:S05]  /*0ab0*/  EXIT ;  /* 0x000000000000794d */ /* 0x000fea0003800000 */
.L_x_12:
        /* <DEDUP_REMOVED lines=12> */
.L_x_127:


//--------------------- .text._Z11makePredictiiPfS_ --------------------------
	.section	.text._Z11makePredictiiPfS_,"ax",@progbits
	.align	128
        .global         _Z11makePredictiiPfS_
        .type           _Z11makePredictiiPfS_,@function
        .size           _Z11makePredictiiPfS_,(.L_x_128 - _Z11makePredictiiPfS_)
        .other          _Z11makePredictiiPfS_,@"STO_CUDA_ENTRY STV_DEFAULT"
_Z11makePredictiiPfS_:
.text._Z11makePredictiiPfS_:
[----:B------:R-:W-:Y:S01]  /*0000*/  LDC R1, c[0x0][0x37c] ;  /* 0x0000df00ff017b82 */ /* 0x000fe20000000800 */
[----:B------:R-:W0:Y:S07]  /*0010*/  S2R R2, SR_TID.X ;  /* 0x0000000000027919 */ /* 0x000e2e0000002100 */
[----:B------:R-:W0:Y:S08]  /*0020*/  S2UR UR4, SR_CTAID.X ;  /* 0x00000000000479c3 */ /* 0x000e300000002500 */
[----:B------:R-:W0:Y:S08]  /*0030*/  LDC R3, c[0x0][0x360] ;  /* 0x0000d800ff037b82 */ /* 0x000e300000000800 */
[----:B------:R-:W1:Y:S01]  /*0040*/  LDC R0, c[0x0][0x380] ;  /* 0x0000e000ff007b82 */ /* 0x000e620000000800 */
[----:B0-----:R-:W-:-:S05]  /*0050*/  IMAD R3, R3, UR4, R2 ;  /* 0x0000000403037c24 */ /* 0x001fca000f8e0202 */
[----:B-1----:R-:W-:-:S13]  /*0060*/  ISETP.GE.AND P0, PT, R3, R0, PT ;  /* 0x000000000300720c */ /* 0x002fda0003f06270 */
[----:B------:R-:W-:Y:S05]  /*0070*/  @P0 EXIT ;  /* 0x000000000000094d */ /* 0x000fea0003800000 */
[----:B------:R-:W0:Y:S01]  /*0080*/  LDCU UR6, c[0x0][0x384] ;  /* 0x00007080ff0677ac */ /* 0x000e220008000800 */
[----:B------:R-:W-:Y:S01]  /*0090*/  IMAD.MOV.U32 R2, RZ, RZ, -0x40800000 ;  /* 0xbf800000ff027424 */ /* 0x000fe200078e00ff */
[----:B------:R-:W1:Y:S01]  /*00a0*/  LDCU.64 UR10, c[0x0][0x358] ;  /* 0x00006b00ff0a77ac */ /* 0x000e620008000a00 */
[----:B0-----:R-:W-:-:S09]  /*00b0*/  UISETP.GE.AND UP0, UPT, UR6, 0x1, UPT ;  /* 0x000000010600788c */ /* 0x001fd2000bf06270 */
[----:B-1----:R-:W-:Y:S05]  /*00c0*/  BRA.U !UP0, `(.L_x_13) ;  /* 0x0000000d084c7547 */ /* 0x002fea000b800000 */
[----:B------:R-:W-:Y:S01]  /*00d0*/  UISETP.GE.U32.AND UP1, UPT, UR6, 0x10, UPT ;  /* 0x000000100600788c */ /* 0x000fe2000bf26070 */
[----:B------:R-:W-:Y:S01]  /*00e0*/  IMAD.MOV.U32 R2, RZ, RZ, -0x40800000 ;  /* 0xbf800000ff027424 */ /* 0x000fe200078e00ff */
[----:B------:R-:W-:Y:S01]  /*00f0*/  ULOP3.LUT UR7, UR6, 0xf, URZ, 0xc0, !UPT ;  /* 0x0000000f06077892 */ /* 0x000fe2000f8ec0ff */
[----:B------:R-:W-:Y:S01]  /*0100*/  IMAD.MOV.U32 R4, RZ, RZ, -0x40800000 ;  /* 0xbf800000ff047424 */ /* 0x000fe200078e00ff */
[----:B------:R-:W-:Y:S02]  /*0110*/  UMOV UR4, URZ ;  /* 0x000000ff00047c82 */ /* 0x000fe40008000000 */
[----:B------:R-:W-:-:S03]  /*0120*/  UISETP.NE.AND UP0, UPT, UR7, URZ, UPT ;  /* 0x000000ff0700728c */ /* 0x000fc6000bf05270 */
[----:B------:R-:W-:Y:S08]  /*0130*/  BRA.U !UP1, `(.L_x_14) ;  /* 0x0000000509a07547 */ /* 0x000ff0000b800000 */
[----:B------:R-:W0:Y:S01]  /*0140*/  LDC.64 R14, c[0x0][0x388] ;  /* 0x0000e200ff0e7b82 */ /* 0x000e220000000a00 */
[----:B------:R-:W-:Y:S01]  /*0150*/  IMAD.MOV.U32 R2, RZ, RZ, -0x40800000 ;  /* 0xbf800000ff027424 */ /* 0x000fe200078e00ff */
[----:B------:R-:W-:Y:S01]  /*0160*/  ULOP3.LUT UR4, UR6, 0x7ffffff0, URZ, 0xc0, !UPT ;  /* 0x7ffffff006047892 */ /* 0x000fe2000f8ec0ff */
[----:B------:R-:W-:Y:S01]  /*0170*/  IMAD.MOV.U32 R5, RZ, RZ, R3 ;  /* 0x000000ffff057224 */ /* 0x000fe200078e0003 */
[----:B------:R-:W-:-:S10]  /*0180*/  UMOV UR5, URZ ;  /* 0x000000ff00057c82 */ /* 0x000fd40008000000 */
.L_x_15:
[----:B0-----:R-:W-:-:S05]  /*0190*/  IMAD.WIDE R10, R5, 0x4, R14 ;  /* 0x00000004050a7825 */ /* 0x001fca00078e020e */
[----:B------:R-:W2:Y:S01]  /*01a0*/  LDG.E R7, desc[UR10][R10.64] ;  /* 0x0000000a0a077981 */ /* 0x000ea2000c1e1900 */
[----:B------:R-:W-:-:S05]  /*01b0*/  IMAD.WIDE R16, R0, 0x4, R10 ;  /* 0x0000000400107825 */ /* 0x000fca00078e020a */
[----:B------:R-:W3:Y:S01]  /*01c0*/  LDG.E R6, desc[UR10][R16.64] ;  /* 0x0000000a10067981 */ /* 0x000ee2000c1e1900 */
[----:B------:R-:W-:-:S05]  /*01d0*/  IMAD.WIDE R18, R0, 0x4, R16 ;  /* 0x0000000400127825 */ /* 0x000fca00078e0210 */
[----:B------:R0:W4:Y:S01]  /*01e0*/  LDG.E R8, desc[UR10][R18.64] ;  /* 0x0000000a12087981 */ /* 0x000122000c1e1900 */
[----:B------:R-:W-:-:S05]  /*01f0*/  IMAD.WIDE R24, R0, 0x4, R18 ;  /* 0x0000000400187825 */ /* 0x000fca00078e0212 */
[----:B------:R-:W5:Y:S01]  /*0200*/  LDG.E R9, desc[UR10][R24.64] ;  /* 0x0000000a18097981 */ /* 0x000f62000c1e1900 */
[----:B------:R-:W-:-:S05]  /*0210*/  IMAD.WIDE R28, R0, 0x4, R24 ;  /* 0x00000004001c7825 */ /* 0x000fca00078e0218 */
[----:B------:R-:W5:Y:S01]  /*0220*/  LDG.E R27, desc[UR10][R28.64] ;  /* 0x0000000a1c1b7981 */ /* 0x000f62000c1e1900 */
[----:B0-----:R-:W-:-:S05]  /*0230*/  IMAD.WIDE R18, R0, 0x4, R28 ;  /* 0x0000000400127825 */ /* 0x001fca00078e021c */
[----:B------:R-:W5:Y:S01]  /*0240*/  LDG.E R26, desc[UR10][R18.64] ;  /* 0x0000000a121a7981 */ /* 0x000f62000c1e1900 */
[----:B------:R-:W-:-:S05]  /*0250*/  IMAD.WIDE R20, R0, 0x4, R18 ;  /* 0x0000000400147825 */ /* 0x000fca00078e0212 */
[----:B------:R0:W5:Y:S02]  /*0260*/  LDG.E R13, desc[UR10][R20.64] ;  /* 0x0000000a140d7981 */ /* 0x000164000c1e1900 */
[----:B0-----:R-:W-:-:S05]  /*0270*/  IMAD.WIDE R20, R0, 0x4, R20 ;  /* 0x0000000400147825 */ /* 0x001fca00078e0214 */
[----:B------:R-:W5:Y:S01]  /*0280*/  LDG.E R12, desc[UR10][R20.64] ;  /* 0x0000000a140c7981 */ /* 0x000f62000c1e1900 */
[----:B------:R-:W-:-:S05]  /*0290*/  IMAD.WIDE R22, R0, 0x4, R20 ;  /* 0x0000000400167825 */ /* 0x000fca00078e0214 */
[----:B------:R-:W5:Y:S01]  /*02a0*/  LDG.E R11, desc[UR10][R22.64] ;  /* 0x0000000a160b7981 */ /* 0x000f62000c1e1900 */
[----:B------:R-:W-:-:S05]  /*02b0*/  IMAD.WIDE R24, R0, 0x4, R22 ;  /* 0x0000000400187825 */ /* 0x000fca00078e0216 */
[----:B------:R-:W5:Y:S01]  /*02c0*/  LDG.E R10, desc[UR10][R24.64] ;  /* 0x0000000a180a7981 */ /* 0x000f62000c1e1900 */
[----:B------:R-:W-:-:S05]  /*02d0*/  IMAD.WIDE R16, R0, 0x4, R24 ;  /* 0x0000000400107825 */ /* 0x000fca00078e0218 */
[----:B------:R0:W5:Y:S02]  /*02e0*/  LDG.E R28, desc[UR10][R16.64] ;  /* 0x0000000a101c7981 */ /* 0x000164000c1e1900 */
[----:B0-----:R-:W-:-:S05]  /*02f0*/  IMAD.WIDE R16, R0, 0x4, R16 ;  /* 0x0000000400107825 */ /* 0x001fca00078e0210 */
[----:B------:R-:W5:Y:S01]  /*0300*/  LDG.E R29, desc[UR10][R16.64] ;  /* 0x0000000a101d7981 */ /* 0x000f62000c1e1900 */
[----:B------:R-:W-:-:S04]  /*0310*/  IMAD.WIDE R18, R0, 0x4, R16 ;  /* 0x0000000400127825 */ /* 0x000fc800078e0210 */
[C---:B------:R-:W-:Y:S01]  /*0320*/  IMAD.WIDE R20, R0.reuse, 0x4, R18 ;  /* 0x0000000400147825 */ /* 0x040fe200078e0212 */
[----:B------:R-:W5:Y:S03]  /*0330*/  LDG.E R16, desc[UR10][R18.64] ;  /* 0x0000000a12107981 */ /* 0x000f66000c1e1900 */
[C---:B------:R-:W-:Y:S01]  /*0340*/  IMAD.WIDE R22, R0.reuse, 0x4, R20 ;  /* 0x0000000400167825 */ /* 0x040fe200078e0214 */
[----:B------:R-:W5:Y:S03]  /*0350*/  LDG.E R18, desc[UR10][R20.64] ;  /* 0x0000000a14127981 */ /* 0x000f66000c1e1900 */
[C---:B------:R-:W-:Y:S01]  /*0360*/  IMAD.WIDE R24, R0.reuse, 0x4, R22 ;  /* 0x0000000400187825 */ /* 0x040fe200078e0216 */
[----:B------:R-:W5:Y:S05]  /*0370*/  LDG.E R19, desc[UR10][R22.64] ;  /* 0x0000000a16137981 */ /* 0x000f6a000c1e1900 */
[----:B------:R-:W5:Y:S01]  /*0380*/  LDG.E R24, desc[UR10][R24.64] ;  /* 0x0000000a18187981 */ /* 0x000f62000c1e1900 */
[----:B------:R-:W-:Y:S01]  /*0390*/  UIADD3 UR8, UPT, UPT, UR5, 0x1, URZ ;  /* 0x0000000105087890 */ /* 0x000fe2000fffe0ff */
[----:B------:R-:W-:Y:S01]  /*03a0*/  IMAD R5, R0, 0x10, R5 ;  /* 0x0000001000057824 */ /* 0x000fe200078e0205 */
[----:B------:R-:W-:Y:S01]  /*03b0*/  UIADD3 UR9, UPT, UPT, UR5, 0x5, URZ ;  /* 0x0000000505097890 */ /* 0x000fe2000fffe0ff */
[----:B--2---:R-:W-:-:S04]  /*03c0*/  FSETP.GT.AND P3, PT, R7, R4, PT ;  /* 0x000000040700720b */ /* 0x004fc80003f64000 */
[----:B------:R-:W-:-:S04]  /*03d0*/  FSEL R7, R7, R4, P3 ;  /* 0x0000000407077208 */ /* 0x000fc80001800000 */
[----:B---3--:R-:W-:-:S04]  /*03e0*/  FSETP.GT.AND P4, PT, R6, R7, PT ;  /* 0x000000070600720b */ /* 0x008fc80003f84000 */
[----:B------:R-:W-:Y:S02]  /*03f0*/  FSEL R7, R6, R7, P4 ;  /* 0x0000000706077208 */ /* 0x000fe40002000000 */
[----:B------:R-:W-:Y:S02]  /*0400*/  @P3 I2FP.F32.U32 R2, UR5 ;  /* 0x0000000500023c45 */ /* 0x000fe40008201000 */
[----:B----4-:R-:W-:-:S04]  /*0410*/  FSETP.GT.AND P5, PT, R8, R7, PT ;  /* 0x000000070800720b */ /* 0x010fc80003fa4000 */
[----:B------:R-:W-:Y:S02]  /*0420*/  FSEL R8, R8, R7, P5 ;  /* 0x0000000708087208 */ /* 0x000fe40002800000 */
[----:B------:R-:W-:Y:S01]  /*0430*/  @P4 I2FP.F32.U32 R2, UR8 ;  /* 0x0000000800024c45 */ /* 0x000fe20008201000 */
[----:B------:R-:W-:Y:S01]  /*0440*/  UIADD3 UR8, UPT, UPT, UR5, 0x2, URZ ;  /* 0x0000000205087890 */ /* 0x000fe2000fffe0ff */
[----:B-----5:R-:W-:-:S04]  /*0450*/  FSETP.GT.AND P6, PT, R9, R8, PT ;  /* 0x000000080900720b */ /* 0x020fc80003fc4000 */
[----:B------:R-:W-:Y:S02]  /*0460*/  FSEL R8, R9, R8, P6 ;  /* 0x0000000809087208 */ /* 0x000fe40003000000 */
[----:B------:R-:W-:Y:S01]  /*0470*/  @P5 I2FP.F32.U32 R2, UR8 ;  /* 0x0000000800025c45 */ /* 0x000fe20008201000 */
[----:B------:R-:W-:Y:S01]  /*0480*/  UIADD3 UR8, UPT, UPT, UR5, 0x3, URZ ;  /* 0x0000000305087890 */ /* 0x000fe2000fffe0ff */
[----:B------:R-:W-:-:S04]  /*0490*/  FSETP.GT.AND P0, PT, R27, R8, PT ;  /* 0x000000081b00720b */ /* 0x000fc80003f04000 */
        /* <DEDUP_REMOVED lines=43> */
[----:B------:R-:W-:Y:S01]  /*0750*/  FSETP.GT.AND P0, PT, R24, R19, PT ;  /* 0x000000131800720b */ /* 0x000fe20003f04000 */
[----:B------:R-:W-:-:S03]  /*0760*/  UIADD3 UR5, UPT, UPT, UR5, 0x10, URZ ;  /* 0x0000001005057890 */ /* 0x000fc6000fffe0ff */
[----:B------:R-:W-:Y:S01]  /*0770*/  FSEL R4, R24, R19, P0 ;  /* 0x0000001318047208 */ /* 0x000fe20000000000 */
[----:B------:R-:W-:Y:S01]  /*0780*/  UISETP.NE.AND UP1, UPT, UR5, UR4, UPT ;  /* 0x000000040500728c */ /* 0x000fe2000bf25270 */
[----:B------:R-:W-:-:S07]  /*0790*/  @P3 I2FP.F32.U32 R2, UR8 ;  /* 0x0000000800023c45 */ /* 0x000fce0008201000 */
[----:B------:R-:W-:Y:S01]  /*07a0*/  @P0 I2FP.F32.U32 R2, UR9 ;  /* 0x0000000900020c45 */ /* 0x000fe20008201000 */
[----:B------:R-:W-:Y:S06]  /*07b0*/  BRA.U UP1, `(.L_x_15) ;  /* 0xfffffff901747547 */ /* 0x000fec000b83ffff */
.L_x_14:
[----:B------:R-:W-:Y:S05]  /*07c0*/  BRA.U !UP0, `(.L_x_13) ;  /* 0x00000005088c7547 */ /* 0x000fea000b800000 */
[----:B------:R-:W-:Y:S02]  /*07d0*/  UISETP.GE.U32.AND UP0, UPT, UR7, 0x8, UPT ;  /* 0x000000080700788c */ /* 0x000fe4000bf06070 */
[----:B------:R-:W-:-:S04]  /*07e0*/  ULOP3.LUT UR8, UR6, 0x7, URZ, 0xc0, !UPT ;  /* 0x0000000706087892 */ /* 0x000fc8000f8ec0ff */
[----:B------:R-:W-:-:S03]  /*07f0*/  UISETP.NE.AND UP1, UPT, UR8, URZ, UPT ;  /* 0x000000ff0800728c */ /* 0x000fc6000bf25270 */
[----:B------:R-:W-:Y:S08]  /*0800*/  BRA.U !UP0, `(.L_x_16) ;  /* 0x0000000108c87547 */ /* 0x000ff0000b800000 */
[----:B------:R-:W0:Y:S01]  /*0810*/  LDC.64 R6, c[0x0][0x388] ;  /* 0x0000e200ff067b82 */ /* 0x000e220000000a00 */
[----:B------:R-:W-:-:S04]  /*0820*/  IMAD R5, R0, UR4, R3 ;  /* 0x0000000400057c24 */ /* 0x000fc8000f8e0203 */
[----:B0-----:R-:W-:-:S05]  /*0830*/  IMAD.WIDE R6, R5, 0x4, R6 ;  /* 0x0000000405067825 */ /* 0x001fca00078e0206 */
[----:B------:R0:W2:Y:S01]  /*0840*/  LDG.E R5, desc[UR10][R6.64] ;  /* 0x0000000a06057981 */ /* 0x0000a2000c1e1900 */
[----:B------:R-:W-:-:S05]  /*0850*/  IMAD.WIDE R8, R0, 0x4, R6 ;  /* 0x0000000400087825 */ /* 0x000fca00078e0206 */
[----:B------:R1:W3:Y:S01]  /*0860*/  LDG.E R19, desc[UR10][R8.64] ;  /* 0x0000000a08137981 */ /* 0x0002e2000c1e1900 */
[----:B------:R-:W-:-:S05]  /*0870*/  IMAD.WIDE R10, R0, 0x4, R8 ;  /* 0x00000004000a7825 */ /* 0x000fca00078e0208 */
[----:B------:R-:W4:Y:S01]  /*0880*/  LDG.E R21, desc[UR10][R10.64] ;  /* 0x0000000a0a157981 */ /* 0x000f22000c1e1900 */
[----:B------:R-:W-:-:S05]  /*0890*/  IMAD.WIDE R12, R0, 0x4, R10 ;  /* 0x00000004000c7825 */ /* 0x000fca00078e020a */
[----:B------:R-:W5:Y:S01]  /*08a0*/  LDG.E R23, desc[UR10][R12.64] ;  /* 0x0000000a0c177981 */ /* 0x000f62000c1e1900 */
[----:B------:R-:W-:-:S05]  /*08b0*/  IMAD.WIDE R14, R0, 0x4, R12 ;  /* 0x00000004000e7825 */ /* 0x000fca00078e020c */
[----:B------:R-:W5:Y:S01]  /*08c0*/  LDG.E R25, desc[UR10][R14.64] ;  /* 0x0000000a0e197981 */ /* 0x000f62000c1e1900 */
[----:B------:R-:W-:-:S05]  /*08d0*/  IMAD.WIDE R16, R0, 0x4, R14 ;  /* 0x0000000400107825 */ /* 0x000fca00078e020e */
[----:B------:R-:W5:Y:S01]  /*08e0*/  LDG.E R27, desc[UR10][R16.64] ;  /* 0x0000000a101b7981 */ /* 0x000f62000c1e1900 */
[----:B0-----:R-:W-:-:S05]  /*08f0*/  IMAD.WIDE R6, R0, 0x4, R16 ;  /* 0x0000000400067825 */ /* 0x001fca00078e0210 */
[----:B------:R-:W5:Y:S01]  /*0900*/  LDG.E R29, desc[UR10][R6.64] ;  /* 0x0000000a061d7981 */ /* 0x000f62000c1e1900 */
[----:B-1----:R-:W-:-:S06]  /*0910*/  IMAD.WIDE R8, R0, 0x4, R6 ;  /* 0x0000000400087825 */ /* 0x002fcc00078e0206 */
[----:B------:R-:W5:Y:S01]  /*0920*/  LDG.E R9, desc[UR10][R8.64] ;  /* 0x0000000a08097981 */ /* 0x000f62000c1e1900 */
[----:B------:R-:W-:Y:S02]  /*0930*/  UIADD3 UR5, UPT, UPT, UR4, 0x1, URZ ;  /* 0x0000000104057890 */ /* 0x000fe4000fffe0ff */
        /* <DEDUP_REMOVED lines=28> */
[----:B------:R-:W-:Y:S02]  /*0b00*/  FSEL R4, R9, R4, P3 ;  /* 0x0000000409047208 */ /* 0x000fe40001800000 */
[----:B------:R-:W-:-:S07]  /*0b10*/  @P2 I2FP.F32.U32 R2, UR7 ;  /* 0x0000000700022c45 */ /* 0x000fce0008201000 */
[----:B------:R-:W-:-:S07]  /*0b20*/  @P3 I2FP.F32.U32 R2, UR5 ;  /* 0x0000000500023c45 */ /* 0x000fce0008201000 */
.L_x_16:
        /* <DEDUP_REMOVED lines=8> */
[----:B------:R-:W2:Y:S01]  /*0bb0*/  LDG.E R5, desc[UR10][R6.64] ;  /* 0x0000000a06057981 */ /* 0x000ea2000c1e1900 */
[----:B------:R-:W-:-:S05]  /*0bc0*/  IMAD.WIDE R8, R0, 0x4, R6 ;  /* 0x0000000400087825 */ /* 0x000fca00078e0206 */
[----:B------:R-:W3:Y:S01]  /*0bd0*/  LDG.E R15, desc[UR10][R8.64] ;  /* 0x0000000a080f7981 */ /* 0x000ee2000c1e1900 */
[----:B------:R-:W-:-:S05]  /*0be0*/  IMAD.WIDE R10, R0, 0x4, R8 ;  /* 0x00000004000a7825 */ /* 0x000fca00078e0208 */
[----:B------:R-:W4:Y:S01]  /*0bf0*/  LDG.E R17, desc[UR10][R10.64] ;  /* 0x0000000a0a117981 */ /* 0x000f22000c1e1900 */
[----:B------:R-:W-:-:S06]  /*0c00*/  IMAD.WIDE R12, R0, 0x4, R10 ;  /* 0x00000004000c7825 */ /* 0x000fcc00078e020a */
        /* <DEDUP_REMOVED lines=12> */
[----:B-----5:R-:W-:Y:S01]  /*0cd0*/  FSETP.GT.AND P3, PT, R13, R4, PT ;  /* 0x000000040d00720b */ /* 0x020fe20003f64000 */
[----:B------:R-:W-:-:S03]  /*0ce0*/  UIADD3 UR4, UPT, UPT, UR4, 0x4, URZ ;  /* 0x0000000404047890 */ /* 0x000fc6000fffe0ff */
[----:B------:R-:W-:Y:S02]  /*0cf0*/  FSEL R4, R13, R4, P3 ;  /* 0x000000040d047208 */ /* 0x000fe40001800000 */
[----:B------:R-:W-:-:S07]  /*0d00*/  @P2 I2FP.F32.U32 R2, UR7 ;  /* 0x0000000700022c45 */ /* 0x000fce0008201000 */
[----:B------:R-:W-:-:S07]  /*0d10*/  @P3 I2FP.F32.U32 R2, UR6 ;  /* 0x0000000600023c45 */ /* 0x000fce0008201000 */
.L_x_17:
[----:B------:R-:W-:Y:S05]  /*0d20*/  BRA.U !UP1, `(.L_x_13) ;  /* 0x0000000109347547 */ /* 0x000fea000b800000 */
[----:B------:R-:W0:Y:S01]  /*0d30*/  LDC.64 R8, c[0x0][0x388] ;  /* 0x0000e200ff087b82 */ /* 0x000e220000000a00 */
[----:B------:R-:W-:Y:S01]  /*0d40*/  IMAD R5, R0, UR4, R3 ;  /* 0x0000000400057c24 */ /* 0x000fe2000f8e0203 */
[----:B------:R-:W-:-:S12]  /*0d50*/  UIADD3 UR5, UPT, UPT, -UR5, URZ, URZ ;  /* 0x000000ff05057290 */ /* 0x000fd8000fffe1ff */
.L_x_18:
[----:B0-----:R-:W-:-:S06]  /*0d60*/  IMAD.WIDE R6, R5, 0x4, R8 ;  /* 0x0000000405067825 */ /* 0x001fcc00078e0208 */
[----:B------:R-:W2:Y:S01]  /*0d70*/  LDG.E R7, desc[UR10][R6.64] ;  /* 0x0000000a06077981 */ /* 0x000ea2000c1e1900 */
[----:B------:R-:W-:Y:S01]  /*0d80*/  UIADD3 UR5, UPT, UPT, UR5, 0x1, URZ ;  /* 0x0000000105057890 */ /* 0x000fe2000fffe0ff */
[----:B------:R-:W-:-:S03]  /*0d90*/  IMAD.IADD R5, R5, 0x1, R0 ;  /* 0x0000000105057824 */ /* 0x000fc600078e0200 */
[----:B------:R-:W-:Y:S01]  /*0da0*/  UISETP.NE.AND UP0, UPT, UR5, URZ, UPT ;  /* 0x000000ff0500728c */ /* 0x000fe2000bf05270 */
[----:B--2---:R-:W-:-:S04]  /*0db0*/  FSETP.GT.AND P0, PT, R7, R4, PT ;  /* 0x000000040700720b */ /* 0x004fc80003f04000 */
[----:B------:R-:W-:-:S09]  /*0dc0*/  FSEL R4, R7, R4, P0 ;  /* 0x0000000407047208 */ /* 0x000fd20000000000 */
[----:B------:R-:W-:Y:S01]  /*0dd0*/  @P0 I2FP.F32.U32 R2, UR4 ;  /* 0x0000000400020c45 */ /* 0x000fe20008201000 */
[----:B------:R-:W-:Y:S01]  /*0de0*/  UIADD3 UR4, UPT, UPT, UR4, 0x1, URZ ;  /* 0x0000000104047890 */ /* 0x000fe2000fffe0ff */
[----:B------:R-:W-:Y:S11]  /*0df0*/  BRA.U UP0, `(.L_x_18) ;  /* 0xfffffffd00d87547 */ /* 0x000ff6000b83ffff */
.L_x_13:
[----:B------:R-:W0:Y:S02]  /*0e00*/  LDC.64 R4, c[0x0][0x390] ;  /* 0x0000e400ff047b82 */ /* 0x000e240000000a00 */
[----:B0-----:R-:W-:-:S05]  /*0e10*/  IMAD.WIDE R4, R3, 0x4, R4 ;  /* 0x0000000403047825 */ /* 0x001fca00078e0204 */
[----:B------:R-:W-:Y:S01]  /*0e20*/  STG.E desc[UR10][R4.64], R2 ;  /* 0x0000000204007986 */ /* 0x000fe2000c10190a */
[----:B------:R-:W-:Y:S05]  /*0e30*/  EXIT ;  /* 0x000000000000794d */ /* 0x000fea0003800000 */
.L_x_19:
        /* <DEDUP_REMOVED lines=12> */
.L_x_128:


//--------------------- .text._Z18addBiasAndActivateiiPfS_ --------------------------
	.section	.text._Z18addBiasAndActivateiiPfS_,"ax",@progbits
	.align	128
        .global         _Z18addBiasAndActivateiiPfS_
        .type           _Z18addBiasAndActivateiiPfS_,@function
        .size           _Z18addBiasAndActivateiiPfS_,(.L_x_121 - _Z18addBiasAndActivateiiPfS_)
        .other          _Z18addBiasAndActivateiiPfS_,@"STO_CUDA_ENTRY STV_DEFAULT"
_Z18addBiasAndActivateiiPfS_:
.text._Z18addBiasAndActivateiiPfS_:
        /* <DEDUP_REMOVED lines=8> */
[----:B------:R-:W0:Y:S01]  /*0080*/  LDC R8, c[0x0][0x384] ;  /* 0x0000e100ff087b82 */ /* 0x000e220000000800 */
[----:B------:R-:W1:Y:S01]  /*0090*/  LDCU.64 UR4, c[0x0][0x358] ;  /* 0x00006b00ff0477ac */ /* 0x000e620008000a00 */
[----:B0-----:R-:W-:-:S04]  /*00a0*/  IABS R5, R8 ;  /* 0x0000000800057213 */ /* 0x001fc80000000000 */
[----:B------:R-:W0:Y:S08]  /*00b0*/  I2F.RP R0, R5 ;  /* 0x0000000500007306 */ /* 0x000e300000209400 */
[----:B0-----:R-:W0:Y:S02]  /*00c0*/  MUFU.RCP R0, R0 ;  /* 0x0000000000007308 */ /* 0x001e240000001000 */
[----:B0-----:R-:W-:-:S06]  /*00d0*/  VIADD R2, R0, 0xffffffe ;  /* 0x0ffffffe00027836 */ /* 0x001fcc0000000000 */
[----:B------:R0:W2:Y:S02]  /*00e0*/  F2I.FTZ.U32.TRUNC.NTZ R3, R2 ;  /* 0x0000000200037305 */ /* 0x0000a4000021f000 */
[----:B0-----:R-:W-:Y:S02]  /*00f0*/  IMAD.MOV.U32 R2, RZ, RZ, RZ ;  /* 0x000000ffff027224 */ /* 0x001fe400078e00ff */
[----:B--2---:R-:W-:-:S04]  /*0100*/  IMAD.MOV R4, RZ, RZ, -R3 ;  /* 0x000000ffff047224 */ /* 0x004fc800078e0a03 */
[----:B------:R-:W-:Y:S01]  /*0110*/  IMAD R9, R4, R5, RZ ;  /* 0x0000000504097224 */ /* 0x000fe200078e02ff */
[----:B------:R-:W-:-:S03]  /*0120*/  IABS R4, R7 ;  /* 0x0000000700047213 */ /* 0x000fc60000000000 */
[----:B------:R-:W-:-:S06]  /*0130*/  IMAD.HI.U32 R3, R3, R9, R2 ;  /* 0x0000000903037227 */ /* 0x000fcc00078e0002 */
[----:B------:R-:W-:Y:S02]  /*0140*/  IMAD.HI.U32 R6, R3, R4, RZ ;  /* 0x0000000403067227 */ /* 0x000fe400078e00ff */
[----:B------:R-:W0:Y:S02]  /*0150*/  LDC.64 R2, c[0x0][0x390] ;  /* 0x0000e400ff027b82 */ /* 0x000e240000000a00 */
[----:B------:R-:W-:-:S04]  /*0160*/  IMAD.MOV R0, RZ, RZ, -R6 ;  /* 0x000000ffff007224 */ /* 0x000fc800078e0a06 */
[----:B------:R-:W-:-:S05]  /*0170*/  IMAD R0, R5, R0, R4 ;  /* 0x0000000005007224 */ /* 0x000fca00078e0204 */
[----:B------:R-:W-:-:S13]  /*0180*/  ISETP.GT.U32.AND P2, PT, R5, R0, PT ;  /* 0x000000000500720c */ /* 0x000fda0003f44070 */
[----:B------:R-:W-:Y:S02]  /*0190*/  @!P2 IMAD.IADD R0, R0, 0x1, -R5 ;  /* 0x000000010000a824 */ /* 0x000fe400078e0a05 */
[----:B------:R-:W-:Y:S01]  /*01a0*/  @!P2 VIADD R6, R6, 0x1 ;  /* 0x000000010606a836 */ /* 0x000fe20000000000 */
[----:B------:R-:W-:Y:S02]  /*01b0*/  ISETP.NE.AND P2, PT, R8, RZ, PT ;  /* 0x000000ff0800720c */ /* 0x000fe40003f45270 */
[----:B------:R-:W-:Y:S02]  /*01c0*/  ISETP.GE.U32.AND P0, PT, R0, R5, PT ;  /* 0x000000050000720c */ /* 0x000fe40003f06070 */
[----:B------:R-:W-:Y:S01]  /*01d0*/  LOP3.LUT R0, R7, R8, RZ, 0x3c, !PT ;  /* 0x0000000807007212 */ /* 0x000fe200078e3cff */
[----:B------:R-:W2:Y:S03]  /*01e0*/  LDC.64 R4, c[0x0][0x388] ;  /* 0x0000e200ff047b82 */ /* 0x000ea60000000a00 */
[----:B------:R-:W-:-:S07]  /*01f0*/  ISETP.GE.AND P1, PT, R0, RZ, PT ;  /* 0x000000ff0000720c */ /* 0x000fce0003f26270 */
[----:B------:R-:W-:-:S06]  /*0200*/  @P0 IADD3 R6, PT, PT, R6, 0x1, RZ ;  /* 0x0000000106060810 */ /* 0x000fcc0007ffe0ff */
[----:B------:R-:W-:Y:S01]  /*0210*/  @!P1 IMAD.MOV R6, RZ, RZ, -R6 ;  /* 0x000000ffff069224 */ /* 0x000fe200078e0a06 */
[----:B------:R-:W-:-:S05]  /*0220*/  @!P2 LOP3.LUT R6, RZ, R8, RZ, 0x33, !PT ;  /* 0x00000008ff06a212 */ /* 0x000fca00078e33ff */
[----:B0-----:R-:W-:-:S04]  /*0230*/  IMAD.WIDE R2, R6, 0x4, R2 ;  /* 0x0000000406027825 */ /* 0x001fc800078e0202 */
[----:B--2---:R-:W-:Y:S02]  /*0240*/  IMAD.WIDE R4, R7, 0x4, R4 ;  /* 0x0000000407047825 */ /* 0x004fe400078e0204 */
[----:B-1----:R-:W2:Y:S04]  /*0250*/  LDG.E R2, desc[UR4][R2.64] ;  /* 0x0000000402027981 */ /* 0x002ea8000c1e1900 */
[----:B------:R-:W2:Y:S01]  /*0260*/  LDG.E R7, desc[UR4][R4.64] ;  /* 0x0000000404077981 */ /* 0x000ea2000c1e1900 */
[----:B------:R-:W-:Y:S01]  /*0270*/  BSSY.RECONVERGENT B0, `(.L_x_20) ;  /* 0x000001b000007945 */ /* 0x000fe20003800200 */
[----:B--2---:R-:W-:-:S04]  /*0280*/  FADD R7, R2, R7 ;  /* 0x0000000702077221 */ /* 0x004fc80000000000 */
[----:B------:R-:W-:-:S04]  /*0290*/  FMUL R7, R7, 0.6666666865348815918 ;  /* 0x3f2aaaab07077820 */ /* 0x000fc80000400000 */
[C---:B------:R-:W-:Y:S01]  /*02a0*/  FMUL R6, R7.reuse, 1.4426950216293334961 ;  /* 0x3fb8aa3b07067820 */ /* 0x040fe20000400000 */
[----:B------:R-:W-:-:S04]  /*02b0*/  FMUL R7, R7, -1.4426950216293334961 ;  /* 0xbfb8aa3b07077820 */ /* 0x000fc80000400000 */
[----:B------:R-:W-:Y:S02]  /*02c0*/  FSETP.GEU.AND P0, PT, R6, -126, PT ;  /* 0xc2fc00000600780b */ /* 0x000fe40003f0e000 */
[----:B------:R-:W-:-:S11]  /*02d0*/  FSETP.GEU.AND P1, PT, R7, -126, PT ;  /* 0xc2fc00000700780b */ /* 0x000fd60003f2e000 */
[----:B------:R-:W-:Y:S02]  /*02e0*/  @!P0 FMUL R6, R6, 0.5 ;  /* 0x3f00000006068820 */ /* 0x000fe40000400000 */
[----:B------:R-:W-:Y:S02]  /*02f0*/  @!P1 FMUL R7, R7, 0.5 ;  /* 0x3f00000007079820 */ /* 0x000fe40000400000 */
[----:B------:R-:W0:Y:S08]  /*0300*/  MUFU.EX2 R0, R6 ;  /* 0x0000000600007308 */ /* 0x000e300000000800 */
[----:B------:R-:W1:Y:S01]  /*0310*/  MUFU.EX2 R9, R7 ;  /* 0x0000000700097308 */ /* 0x000e620000000800 */
[----:B0-----:R-:W-:Y:S01]  /*0320*/  @!P0 FMUL R0, R0, R0 ;  /* 0x0000000000008220 */ /* 0x001fe20000400000 */
[----:B-1----:R-:W-:-:S04]  /*0330*/  @!P1 FMUL R9, R9, R9 ;  /* 0x0000000909099220 */ /* 0x002fc80000400000 */
[----:B------:R-:W-:-:S04]  /*0340*/  FADD R7, R0, R9 ;  /* 0x0000000900077221 */ /* 0x000fc80000000000 */
[----:B------:R-:W0:Y:S01]  /*0350*/  MUFU.RCP R2, R7 ;  /* 0x0000000700027308 */ /* 0x000e220000001000 */
[----:B------:R-:W-:-:S04]  /*0360*/  FADD R0, R0, -R9 ;  /* 0x8000000900007221 */ /* 0x000fc80000000000 */
[----:B------:R-:W-:-:S04]  /*0370*/  FMUL R0, R0, 1.7158999443054199219 ;  /* 0x3fdba29c00007820 */ /* 0x000fc80000400000 */
[----:B------:R-:W1:Y:S01]  /*0380*/  FCHK P0, R0, R7 ;  /* 0x0000000700007302 */ /* 0x000e620000000000 */
[----:B0-----:R-:W-:-:S04]  /*0390*/  FFMA R3, -R7, R2, 1 ;  /* 0x3f80000007037423 */ /* 0x001fc80000000102 */
[----:B------:R-:W-:-:S04]  /*03a0*/  FFMA R3, R2, R3, R2 ;  /* 0x0000000302037223 */ /* 0x000fc80000000002 */
[----:B------:R-:W-:-:S04]  /*03b0*/  FFMA R2, R0, R3, RZ ;  /* 0x0000000300027223 */ /* 0x000fc800000000ff */
[----:B------:R-:W-:-:S04]  /*03c0*/  FFMA R6, -R7, R2, R0 ;  /* 0x0000000207067223 */ /* 0x000fc80000000100 */
[----:B------:R-:W-:Y:S01]  /*03d0*/  FFMA R3, R3, R6, R2 ;  /* 0x0000000603037223 */ /* 0x000fe20000000002 */
[----:B-1----:R-:W-:Y:S06]  /*03e0*/  @!P0 BRA `(.L_x_21) ;  /* 0x00000000000c8947 */ /* 0x002fec0003800000 */
[----:B------:R-:W-:-:S07]  /*03f0*/  MOV R2, 0x410 ;  /* 0x0000041000027802 */ /* 0x000fce0000000f00 */
[----:B------:R-:W-:Y:S05]  /*0400*/  CALL.REL.NOINC `($__internal_0_$__cuda_sm3x_div_rn_noftz_f32_slowpath) ;  /* 0x0000000000107944 */ /* 0x000fea0003c00000 */
[----:B------:R-:W-:-:S07]  /*0410*/  IMAD.MOV.U32 R3, RZ, RZ, R0 ;  /* 0x000000ffff037224 */ /* 0x000fce00078e0000 */
.L_x_21:
[----:B------:R-:W-:Y:S05]  /*0420*/  BSYNC.RECONVERGENT B0 ;  /* 0x0000000000007941 */ /* 0x000fea0003800200 */
.L_x_20:
[----:B------:R-:W-:Y:S01]  /*0430*/  STG.E desc[UR4][R4.64], R3 ;  /* 0x0000000304007986 */ /* 0x000fe2000c101904 */
[----:B------:R-:W-:Y:S05]  /*0440*/  EXIT ;  /* 0x000000000000794d */ /* 0x000fea0003800000 */
        .weak           $__internal_0_$__cuda_sm3x_div_rn_noftz_f32_slowpath
        .type           $__internal_0_$__cuda_sm3x_div_rn_noftz_f32_slowpath,@function
        .size           $__internal_0_$__cuda_sm3x_div_rn_noftz_f32_slowpath,(.L_x_121 - $__internal_0_$__cuda_sm3x_div_rn_noftz_f32_slowpath)
$__internal_0_$__cuda_sm3x_div_rn_noftz_f32_slowpath:
[----:B------:R-:W-:Y:S01]  /*0450*/  SHF.R.U32.HI R6, RZ, 0x17, R7 ;  /* 0x00000017ff067819 */ /* 0x000fe20000011607 */
[----:B------:R-:W-:Y:S01]  /*0460*/  BSSY.RECONVERGENT B1, `(.L_x_22) ;  /* 0x0000064000017945 */ /* 0x000fe20003800200 */
[--C-:B------:R-:W-:Y:S02]  /*0470*/  SHF.R.U32.HI R3, RZ, 0x17, R0.reuse ;  /* 0x00000017ff037819 */ /* 0x100fe40000011600 */
[----:B------:R-:W-:Y:S01]  /*0480*/  LOP3.LUT R12, R6, 0xff, RZ, 0xc0, !PT ;  /* 0x000000ff060c7812 */ /* 0x000fe200078ec0ff */
[----:B------:R-:W-:Y:S01]  /*0490*/  IMAD.MOV.U32 R6, RZ, RZ, R0 ;  /* 0x000000ffff067224 */ /* 0x000fe200078e0000 */
[----:B------:R-:W-:-:S03]  /*04a0*/  LOP3.LUT R10, R3, 0xff, RZ, 0xc0, !PT ;  /* 0x000000ff030a7812 */ /* 0x000fc600078ec0ff */
[----:B------:R-:W-:Y:S02]  /*04b0*/  VIADD R11, R12, 0xffffffff ;  /* 0xffffffff0c0b7836 */ /* 0x000fe40000000000 */
[----:B------:R-:W-:-:S03]  /*04c0*/  VIADD R9, R10, 0xffffffff ;  /* 0xffffffff0a097836 */ /* 0x000fc60000000000 */
[----:B------:R-:W-:-:S04]  /*04d0*/  ISETP.GT.U32.AND P0, PT, R11, 0xfd, PT ;  /* 0x000000fd0b00780c */ /* 0x000fc80003f04070 */
[----:B------:R-:W-:-:S13]  /*04e0*/  ISETP.GT.U32.OR P0, PT, R9, 0xfd, P0 ;  /* 0x000000fd0900780c */ /* 0x000fda0000704470 */
[----:B------:R-:W-:Y:S01]  /*04f0*/  @!P0 MOV R8, RZ ;  /* 0x000000ff00088202 */ /* 0x000fe20000000f00 */
[----:B------:R-:W-:Y:S06]  /*0500*/  @!P0 BRA `(.L_x_23) ;  /* 0x0000000000608947 */ /* 0x000fec0003800000 */
[----:B------:R-:W-:Y:S01]  /*0510*/  FSETP.GTU.FTZ.AND P0, PT, |R0|, +INF , PT ;  /* 0x7f8000000000780b */ /* 0x000fe20003f1c200 */
[----:B------:R-:W-:Y:S01]  /*0520*/  IMAD.MOV.U32 R3, RZ, RZ, R7 ;  /* 0x000000ffff037224 */ /* 0x000fe200078e0007 */
[----:B------:R-:W-:-:S04]  /*0530*/  FSETP.GTU.FTZ.AND P1, PT, |R7|, +INF , PT ;  /* 0x7f8000000700780b */ /* 0x000fc80003f3c200 */
[----:B------:R-:W-:-:S13]  /*0540*/  PLOP3.LUT P0, PT, P0, P1, PT, 0xf8, 0x8f ;  /* 0x00000000008f781c */ /* 0x000fda0000703f70 */
[----:B------:R-:W-:Y:S05]  /*0550*/  @P0 BRA `(.L_x_24) ;  /* 0x00000004004c0947 */ /* 0x000fea0003800000 */
[----:B------:R-:W-:-:S13]  /*0560*/  LOP3.LUT P0, RZ, R7, 0x7fffffff, R6, 0xc8, !PT ;  /* 0x7fffffff07ff7812 */ /* 0x000fda000780c806 */
[----:B------:R-:W-:Y:S05]  /*0570*/  @!P0 BRA `(.L_x_25) ;  /* 0x00000004003c8947 */ /* 0x000fea0003800000 */
[C---:B------:R-:W-:Y:S02]  /*0580*/  FSETP.NEU.FTZ.AND P2, PT, |R0|.reuse, +INF , PT ;  /* 0x7f8000000000780b */ /* 0x040fe40003f5d200 */
[----:B------:R-:W-:Y:S02]  /*0590*/  FSETP.NEU.FTZ.AND P1, PT, |R3|, +INF , PT ;  /* 0x7f8000000300780b */ /* 0x000fe40003f3d200 */
[----:B------:R-:W-:-:S11]  /*05a0*/  FSETP.NEU.FTZ.AND P0, PT, |R0|, +INF , PT ;  /* 0x7f8000000000780b */ /* 0x000fd60003f1d200 */
[----:B------:R-:W-:Y:S05]  /*05b0*/  @!P1 BRA !P2, `(.L_x_25) ;  /* 0x00000004002c9947 */ /* 0x000fea0005000000 */
[----:B------:R-:W-:-:S04]  /*05c0*/  LOP3.LUT P2, RZ, R6, 0x7fffffff, RZ, 0xc0, !PT ;  /* 0x7fffffff06ff7812 */ /* 0x000fc8000784c0ff */
[----:B------:R-:W-:-:S13]  /*05d0*/  PLOP3.LUT P1, PT, P1, P2, PT, 0x2f, 0xf2 ;  /* 0x0000000000f2781c */ /* 0x000fda0000f24577 */
[----:B------:R-:W-:Y:S05]  /*05e0*/  @P1 BRA `(.L_x_26) ;  /* 0x0000000400181947 */ /* 0x000fea0003800000 */
[----:B------:R-:W-:-:S04]  /*05f0*/  LOP3.LUT P1, RZ, R7, 0x7fffffff, RZ, 0xc0, !PT ;  /* 0x7fffffff07ff7812 */ /* 0x000fc8000782c0ff */
[----:B------:R-:W-:-:S13]  /*0600*/  PLOP3.LUT P0, PT, P0, P1, PT, 0x2f, 0xf2 ;  /* 0x0000000000f2781c */ /* 0x000fda0000702577 */
[----:B------:R-:W-:Y:S05]  /*0610*/  @P0 BRA `(.L_x_27) ;  /* 0x0000000400000947 */ /* 0x000fea0003800000 */
[----:B------:R-:W-:Y:S02]  /*0620*/  ISETP.GE.AND P0, PT, R9, RZ, PT ;  /* 0x000000ff0900720c */ /* 0x000fe40003f06270 */
[----:B------:R-:W-:-:S11]  /*0630*/  ISETP.GE.AND P1, PT, R11, RZ, PT ;  /* 0x000000ff0b00720c */ /* 0x000fd60003f26270 */
[----:B------:R-:W-:Y:S02]  /*0640*/  @P0 IMAD.MOV.U32 R8, RZ, RZ, RZ ;  /* 0x000000ffff080224 */ /* 0x000fe400078e00ff */
[----:B------:R-:W-:Y:S01]  /*0650*/  @!P0 FFMA R6, R0, 1.84467440737095516160e+19, RZ ;  /* 0x5f80000000068823 */ /* 0x000fe200000000ff */
[----:B------:R-:W-:Y:S02]  /*0660*/  @!P0 IMAD.MOV.U32 R8, RZ, RZ, -0x40 ;  /* 0xffffffc0ff088424 */ /* 0x000fe400078e00ff */
[----:B------:R-:W-:Y:S02]  /*0670*/  @!P1 FFMA R7, R3, 1.84467440737095516160e+19, RZ ;  /* 0x5f80000003079823 */ /* 0x000fe400000000ff */
[----:B------:R-:W-:-:S07]  /*0680*/  @!P1 VIADD R8, R8, 0x40 ;  /* 0x0000004008089836 */ /* 0x000fce0000000000 */
.L_x_23:
[----:B------:R-:W-:Y:S01]  /*0690*/  LEA R0, R12, 0xc0800000, 0x17 ;  /* 0xc08000000c007811 */ /* 0x000fe200078eb8ff */
[----:B------:R-:W-:Y:S01]  /*06a0*/  BSSY.RECONVERGENT B2, `(.L_x_28) ;  /* 0x0000036000027945 */ /* 0x000fe20003800200 */
[----:B------:R-:W-:-:S03]  /*06b0*/  IADD3 R3, PT, PT, R10, -0x7f, RZ ;  /* 0xffffff810a037810 */ /* 0x000fc60007ffe0ff */
[----:B------:R-:W-:Y:S02]  /*06c0*/  IMAD.IADD R7, R7, 0x1, -R0 ;  /* 0x0000000107077824 */ /* 0x000fe400078e0a00 */
[----:B------:R-:W-:Y:S02]  /*06d0*/  IMAD R0, R3, -0x800000, R6 ;  /* 0xff80000003007824 */ /* 0x000fe400078e0206 */
[----:B------:R0:W1:Y:S01]  /*06e0*/  MUFU.RCP R9, R7 ;  /* 0x0000000700097308 */ /* 0x0000620000001000 */
[----:B------:R-:W-:Y:S01]  /*06f0*/  FADD.FTZ R11, -R7, -RZ ;  /* 0x800000ff070b7221 */ /* 0x000fe20000010100 */
[----:B0-----:R-:W-:-:S05]  /*0700*/  IADD3 R7, PT, PT, R3, 0x7f, -R12 ;  /* 0x0000007f03077810 */ /* 0x001fca0007ffe80c */
[----:B------:R-:W-:Y:S02]  /*0710*/  IMAD.IADD R7, R7, 0x1, R8 ;  /* 0x0000000107077824 */ /* 0x000fe400078e0208 */
[----:B-1----:R-:W-:-:S04]  /*0720*/  FFMA R10, R9, R11, 1 ;  /* 0x3f800000090a7423 */ /* 0x002fc8000000000b */
[----:B------:R-:W-:-:S04]  /*0730*/  FFMA R13, R9, R10, R9 ;  /* 0x0000000a090d7223 */ /* 0x000fc80000000009 */
[----:B------:R-:W-:-:S04]  /*0740*/  FFMA R6, R0, R13, RZ ;  /* 0x0000000d00067223 */ /* 0x000fc800000000ff */
[----:B------:R-:W-:-:S04]  /*0750*/  FFMA R9, R11, R6, R0 ;  /* 0x000000060b097223 */ /* 0x000fc80000000000 */
[----:B------:R-:W-:-:S04]  /*0760*/  FFMA R6, R13, R9, R6 ;  /* 0x000000090d067223 */ /* 0x000fc80000000006 */
[----:B------:R-:W-:-:S04]  /*0770*/  FFMA R11, R11, R6, R0 ;  /* 0x000000060b0b7223 */ /* 0x000fc80000000000 */
[----:B------:R-:W-:-:S05]  /*0780*/  FFMA R0, R13, R11, R6 ;  /* 0x0000000b0d007223 */ /* 0x000fca0000000006 */
[----:B------:R-:W-:-:S04]  /*0790*/  SHF.R.U32.HI R3, RZ, 0x17, R0 ;  /* 0x00000017ff037819 */ /* 0x000fc80000011600 */
[----:B------:R-:W-:-:S05]  /*07a0*/  LOP3.LUT R3, R3, 0xff, RZ, 0xc0, !PT ;  /* 0x000000ff03037812 */ /* 0x000fca00078ec0ff */
[----:B------:R-:W-:-:S04]  /*07b0*/  IMAD.IADD R9, R3, 0x1, R7 ;  /* 0x0000000103097824 */ /* 0x000fc800078e0207 */
[----:B------:R-:W-:-:S05]  /*07c0*/  VIADD R3, R9, 0xffffffff ;  /* 0xffffffff09037836 */ /* 0x000fca0000000000 */
[----:B------:R-:W-:-:S13]  /*07d0*/  ISETP.GE.U32.AND P0, PT, R3, 0xfe, PT ;  /* 0x000000fe0300780c */ /* 0x000fda0003f06070 */
[----:B------:R-:W-:Y:S05]  /*07e0*/  @!P0 BRA `(.L_x_29) ;  /* 0x0000000000808947 */ /* 0x000fea0003800000 */
[----:B------:R-:W-:-:S13]  /*07f0*/  ISETP.GT.AND P0, PT, R9, 0xfe, PT ;  /* 0x000000fe0900780c */ /* 0x000fda0003f04270 */
[----:B------:R-:W-:Y:S05]  /*0800*/  @P0 BRA `(.L_x_30) ;  /* 0x00000000006c0947 */ /* 0x000fea0003800000 */
[----:B------:R-:W-:-:S13]  /*0810*/  ISETP.GE.AND P0, PT, R9, 0x1, PT ;  /* 0x000000010900780c */ /* 0x000fda0003f06270 */
[----:B------:R-:W-:Y:S05]  /*0820*/  @P0 BRA `(.L_x_31) ;  /* 0x0000000000740947 */ /* 0x000fea0003800000 */
[----:B------:R-:W-:Y:S02]  /*0830*/  ISETP.GE.AND P0, PT, R9, -0x18, PT ;  /* 0xffffffe80900780c */ /* 0x000fe40003f06270 */
[----:B------:R-:W-:-:S11]  /*0840*/  LOP3.LUT R0, R0, 0x80000000, RZ, 0xc0, !PT ;  /* 0x8000000000007812 */ /* 0x000fd600078ec0ff */
[----:B------:R-:W-:Y:S05]  /*0850*/  @!P0 BRA `(.L_x_31) ;  /* 0x0000000000688947 */ /* 0x000fea0003800000 */
[-CC-:B------:R-:W-:Y:S01]  /*0860*/  FFMA.RZ R3, R13, R11.reuse, R6.reuse ;  /* 0x0000000b0d037223 */ /* 0x180fe2000000c006 */
[C---:B------:R-:W-:Y:S01]  /*0870*/  VIADD R8, R9.reuse, 0x20 ;  /* 0x0000002009087836 */ /* 0x040fe20000000000 */
[C---:B------:R-:W-:Y:S02]  /*0880*/  ISETP.NE.AND P2, PT, R9.reuse, RZ, PT ;  /* 0x000000ff0900720c */ /* 0x040fe40003f45270 */
[----:B------:R-:W-:Y:S02]  /*0890*/  ISETP.NE.AND P1, PT, R9, RZ, PT ;  /* 0x000000ff0900720c */ /* 0x000fe40003f25270 */
[----:B------:R-:W-:Y:S01]  /*08a0*/  LOP3.LUT R7, R3, 0x7fffff, RZ, 0xc0, !PT ;  /* 0x007fffff03077812 */ /* 0x000fe200078ec0ff */
[CCC-:B------:R-:W-:Y:S01]  /*08b0*/  FFMA.RP R3, R13.reuse, R11.reuse, R6.reuse ;  /* 0x0000000b0d037223 */ /* 0x1c0fe20000008006 */
[----:B------:R-:W-:Y:S01]  /*08c0*/  FFMA.RM R6, R13, R11, R6 ;  /* 0x0000000b0d067223 */ /* 0x000fe20000004006 */
[----:B------:R-:W-:Y:S02]  /*08d0*/  IADD3 R9, PT, PT, -R9, RZ, RZ ;  /* 0x000000ff09097210 */ /* 0x000fe40007ffe1ff */
[----:B------:R-:W-:-:S02]  /*08e0*/  LOP3.LUT R7, R7, 0x800000, RZ, 0xfc, !PT ;  /* 0x0080000007077812 */ /* 0x000fc400078efcff */
[----:B------:R-:W-:Y:S02]  /*08f0*/  FSETP.NEU.FTZ.AND P0, PT, R3, R6, PT ;  /* 0x000000060300720b */ /* 0x000fe40003f1d000 */
[----:B------:R-:W-:Y:S02]  /*0900*/  SHF.L.U32 R8, R7, R8, RZ ;  /* 0x0000000807087219 */ /* 0x000fe400000006ff */
[----:B------:R-:W-:Y:S02]  /*0910*/  SEL R6, R9, RZ, P2 ;  /* 0x000000ff09067207 */ /* 0x000fe40001000000 */
[----:B------:R-:W-:Y:S02]  /*0920*/  ISETP.NE.AND P1, PT, R8, RZ, P1 ;  /* 0x000000ff0800720c */ /* 0x000fe40000f25270 */
[----:B------:R-:W-:Y:S02]  /*0930*/  SHF.R.U32.HI R6, RZ, R6, R7 ;  /* 0x00000006ff067219 */ /* 0x000fe40000011607 */
[----:B------:R-:W-:-:S02]  /*0940*/  PLOP3.LUT P0, PT, P0, P1, PT, 0xf8, 0x8f ;  /* 0x00000000008f781c */ /* 0x000fc40000703f70 */
[----:B------:R-:W-:Y:S02]  /*0950*/  SHF.R.U32.HI R8, RZ, 0x1, R6 ;  /* 0x00000001ff087819 */ /* 0x000fe40000011606 */
[----:B------:R-:W-:-:S04]  /*0960*/  SEL R3, RZ, 0x1, !P0 ;  /* 0x00000001ff037807 */ /* 0x000fc80004000000 */
[----:B------:R-:W-:-:S04]  /*0970*/  LOP3.LUT R3, R3, 0x1, R8, 0xf8, !PT ;  /* 0x0000000103037812 */ /* 0x000fc800078ef808 */
[----:B------:R-:W-:-:S05]  /*0980*/  LOP3.LUT R3, R3, R6, RZ, 0xc0, !PT ;  /* 0x0000000603037212 */ /* 0x000fca00078ec0ff */
[----:B------:R-:W-:-:S05]  /*0990*/  IMAD.IADD R3, R8, 0x1, R3 ;  /* 0x0000000108037824 */ /* 0x000fca00078e0203 */
[----:B------:R-:W-:Y:S01]  /*09a0*/  LOP3.LUT R0, R3, R0, RZ, 0xfc, !PT ;  /* 0x0000000003007212 */ /* 0x000fe200078efcff */
[----:B------:R-:W-:Y:S06]  /*09b0*/  BRA `(.L_x_31) ;  /* 0x0000000000107947 */ /* 0x000fec0003800000 */
.L_x_30:
[----:B------:R-:W-:-:S04]  /*09c0*/  LOP3.LUT R0, R0, 0x80000000, RZ, 0xc0, !PT ;  /* 0x8000000000007812 */ /* 0x000fc800078ec0ff */
[----:B------:R-:W-:Y:S01]  /*09d0*/  LOP3.LUT R0, R0, 0x7f800000, RZ, 0xfc, !PT ;  /* 0x7f80000000007812 */ /* 0x000fe200078efcff */
[----:B------:R-:W-:Y:S06]  /*09e0*/  BRA `(.L_x_31) ;  /* 0x0000000000047947 */ /* 0x000fec0003800000 */
.L_x_29:
[----:B------:R-:W-:-:S07]  /*09f0*/  IMAD R0, R7, 0x800000, R0 ;  /* 0x0080000007007824 */ /* 0x000fce00078e0200 */
.L_x_31:
[----:B------:R-:W-:Y:S05]  /*0a00*/  BSYNC.RECONVERGENT B2 ;  /* 0x0000000000027941 */ /* 0x000fea0003800200 */
.L_x_28:
[----:B------:R-:W-:Y:S05]  /*0a10*/  BRA `(.L_x_32) ;  /* 0x0000000000207947 */ /* 0x000fea0003800000 */
.L_x_27:
[----:B------:R-:W-:-:S04]  /*0a20*/  LOP3.LUT R0, R7, 0x80000000, R6, 0x48, !PT ;  /* 0x8000000007007812 */ /* 0x000fc800078e4806 */
[----:B------:R-:W-:Y:S01]  /*0a30*/  LOP3.LUT R0, R0, 0x7f800000, RZ, 0xfc, !PT ;  /* 0x7f80000000007812 */ /* 0x000fe200078efcff */
[----:B------:R-:W-:Y:S06]  /*0a40*/  BRA `(.L_x_32) ;  /* 0x0000000000147947 */ /* 0x000fec0003800000 */
.L_x_26:
[----:B------:R-:W-:Y:S01]  /*0a50*/  LOP3.LUT R0, R7, 0x80000000, R6, 0x48, !PT ;  /* 0x8000000007007812 */ /* 0x000fe200078e4806 */
[----:B------:R-:W-:Y:S06]  /*0a60*/  BRA `(.L_x_32) ;  /* 0x00000000000c7947 */ /* 0x000fec0003800000 */
.L_x_25:
[----:B------:R-:W0:Y:S01]  /*0a70*/  MUFU.RSQ R0, -QNAN ;  /* 0xffc0000000007908 */ /* 0x000e220000001400 */
[----:B------:R-:W-:Y:S05]  /*0a80*/  BRA `(.L_x_32) ;  /* 0x0000000000047947 */ /* 0x000fea0003800000 */
.L_x_24:
[----:B------:R-:W-:-:S07]  /*0a90*/  FADD.FTZ R0, R0, R3 ;  /* 0x0000000300007221 */ /* 0x000fce0000010000 */
.L_x_32:
[----:B------:R-:W-:Y:S05]  /*0aa0*/  BSYNC.RECONVERGENT B1 ;  /* 0x0000000000017941 */ /* 0x000fea0003800200 */
.L_x_22:
[----:B------:R-:W-:-:S04]  /*0ab0*/  IMAD.MOV.U32 R3, RZ, RZ, 0x0 ;  /* 0x00000000ff037424 */ /* 0x000fc800078e00ff */
[----:B0-----:R-:W-:Y:S05]  /*0ac0*/  RET.REL.NODEC R2 `(_Z18addBiasAndActivateiiPfS_) ;  /* 0xfffffff4024c7950 */ /* 0x001fea0003c3ffff */
.L_x_33:
        /* <DEDUP_REMOVED lines=11> */
.L_x_121:


//--------------------- .text._Z7addBiasiiPfS_    --------------------------
	.section	.text._Z7addBiasiiPfS_,"ax",@progbits
	.align	128
        .global         _Z7addBiasiiPfS_
        .type           _Z7addBiasiiPfS_,@function
        .size           _Z7addBiasiiPfS_,(.L_x_130 - _Z7addBiasiiPfS_)
        .other          _Z7addBiasiiPfS_,@"STO_CUDA_ENTRY STV_DEFAULT"
_Z7addBiasiiPfS_:
.text._Z7addBiasiiPfS_:
        /* <DEDUP_REMOVED lines=15> */
[----:B0-----:R-:W-:Y:S02]  /*00f0*/  HFMA2 R2, -RZ, RZ, 0, 0 ;  /* 0x00000000ff027431 */ /* 0x001fe400000001ff */
        /* <DEDUP_REMOVED lines=9> */
[-C--:B------:R-:W-:Y:S01]  /*0190*/  @!P2 IADD3 R0, PT, PT, R0, -R5.reuse, RZ ;  /* 0x800000050000a210 */ /* 0x080fe20007ffe0ff */
[----:B------:R-:W-:Y:S01]  /*01a0*/  @!P2 VIADD R6, R6, 0x1 ;  /* 0x000000010606a836 */ /* 0x000fe20000000000 */
[----:B------:R-:W-:Y:S01]  /*01b0*/  ISETP.NE.AND P2, PT, R8, RZ, PT ;  /* 0x000000ff0800720c */ /* 0x000fe20003f45270 */
[C---:B0-----:R-:W-:Y:S01]  /*01c0*/  IMAD.WIDE R2, R7.reuse, 0x4, R2 ;  /* 0x0000000407027825 */ /* 0x041fe200078e0202 */
[----:B------:R-:W-:Y:S02]  /*01d0*/  ISETP.GE.U32.AND P0, PT, R0, R5, PT ;  /* 0x000000050000720c */ /* 0x000fe40003f06070 */
[----:B------:R-:W0:Y:S01]  /*01e0*/  LDC.64 R4, c[0x0][0x390] ;  /* 0x0000e400ff047b82 */ /* 0x000e220000000a00 */
[----:B------:R-:W-:-:S04]  /*01f0*/  LOP3.LUT R0, R7, R8, RZ, 0x3c, !PT ;  /* 0x0000000807007212 */ /* 0x000fc800078e3cff */
[----:B------:R-:W-:Y:S02]  /*0200*/  ISETP.GE.AND P1, PT, R0, RZ, PT ;  /* 0x000000ff0000720c */ /* 0x000fe40003f26270 */
[----:B-1----:R-:W2:Y:S04]  /*0210*/  LDG.E R0, desc[UR4][R2.64] ;  /* 0x0000000402007981 */ /* 0x002ea8000c1e1900 */
[----:B------:R-:W-:-:S07]  /*0220*/  @P0 IADD3 R6, PT, PT, R6, 0x1, RZ ;  /* 0x0000000106060810 */ /* 0x000fce0007ffe0ff */
[----:B------:R-:W-:Y:S02]  /*0230*/  @!P1 IADD3 R6, PT, PT, -R6, RZ, RZ ;  /* 0x000000ff06069210 */ /* 0x000fe40007ffe1ff */
[----:B------:R-:W-:-:S05]  /*0240*/  @!P2 LOP3.LUT R6, RZ, R8, RZ, 0x33, !PT ;  /* 0x00000008ff06a212 */ /* 0x000fca00078e33ff */
[----:B0-----:R-:W-:-:S06]  /*0250*/  IMAD.WIDE R4, R6, 0x4, R4 ;  /* 0x0000000406047825 */ /* 0x001fcc00078e0204 */
[----:B------:R-:W2:Y:S02]  /*0260*/  LDG.E R5, desc[UR4][R4.64] ;  /* 0x0000000404057981 */ /* 0x000ea4000c1e1900 */
[----:B--2---:R-:W-:-:S05]  /*0270*/  FADD R7, R0, R5 ;  /* 0x0000000500077221 */ /* 0x004fca0000000000 */
[----:B------:R-:W-:Y:S01]  /*0280*/  STG.E desc[UR4][R2.64], R7 ;  /* 0x0000000702007986 */ /* 0x000fe2000c101904 */
[----:B------:R-:W-:Y:S05]  /*0290*/  EXIT ;  /* 0x000000000000794d */ /* 0x000fea0003800000 */
.L_x_34:
        /* <DEDUP_REMOVED lines=14> */
.L_x_130:


//--------------------- .text._Z13transposeSimpiiPfS_ --------------------------
	.section	.text._Z13transposeSimpiiPfS_,"ax",@progbits
	.align	128
        .global         _Z13transposeSimpiiPfS_
        .type           _Z13transposeSimpiiPfS_,@function
        .size           _Z13transposeSimpiiPfS_,(.L_x_131 - _Z13transposeSimpiiPfS_)
        .other          _Z13transposeSimpiiPfS_,@"STO_CUDA_ENTRY STV_DEFAULT"
_Z13transposeSimpiiPfS_:
.text._Z13transposeSimpiiPfS_:
[----:B------:R-:W-:Y:S01]  /*0000*/  LDC R1, c[0x0][0x37c] ;  /* 0x0000df00ff017b82 */ /* 0x000fe20000000800 */
[----:B------:R-:W0:Y:S07]  /*0010*/  S2R R0, SR_CTAID.X ;  /* 0x0000000000007919 */ /* 0x000e2e0000002500 */
[----:B------:R-:W1:Y:S01]  /*0020*/  LDC R4, c[0x0][0x380] ;  /* 0x0000e000ff047b82 */ /* 0x000e620000000800 */
[----:B------:R-:W0:Y:S01]  /*0030*/  LDCU UR4, c[0x0][0x360] ;  /* 0x00006c00ff0477ac */ /* 0x000e220008000800 */
[----:B------:R-:W0:Y:S02]  /*0040*/  S2R R3, SR_TID.X ;  /* 0x0000000000037919 */ /* 0x000e240000002100 */
[----:B0-----:R-:W-:-:S05]  /*0050*/  IMAD R0, R0, UR4, R3 ;  /* 0x0000000400007c24 */ /* 0x001fca000f8e0203 */
[----:B-1----:R-:W-:-:S13]  /*0060*/  ISETP.GE.AND P0, PT, R0, R4, PT ;  /* 0x000000040000720c */ /* 0x002fda0003f06270 */
[----:B------:R-:W-:Y:S05]  /*0070*/  @P0 EXIT ;  /* 0x000000000000094d */ /* 0x000fea0003800000 */
[----:B------:R-:W0:Y:S01]  /*0080*/  LDC.64 R6, c[0x0][0x388] ;  /* 0x0000e200ff067b82 */ /* 0x000e220000000a00 */
[----:B------:R-:W1:Y:S07]  /*0090*/  LDCU.64 UR4, c[0x0][0x358] ;  /* 0x00006b00ff0477ac */ /* 0x000e6e0008000a00 */
[----:B------:R-:W2:Y:S01]  /*00a0*/  LDC R3, c[0x0][0x384] ;  /* 0x0000e100ff037b82 */ /* 0x000ea20000000800 */
[----:B0-----:R-:W-:-:S05]  /*00b0*/  IMAD.WIDE R6, R0, 0x4, R6 ;  /* 0x0000000400067825 */ /* 0x001fca00078e0206 */
[----:B-1----:R0:W3:Y:S01]  /*00c0*/  LDG.E R2, desc[UR4][R6.64] ;  /* 0x0000000406027981 */ /* 0x0020e2000c1e1900 */
[----:B--2---:R-:W-:-:S04]  /*00d0*/  IABS R10, R3 ;  /* 0x00000003000a7213 */ /* 0x004fc80000000000 */
[----:B------:R-:W1:Y:S01]  /*00e0*/  I2F.RP R5, R10 ;  /* 0x0000000a00057306 */ /* 0x000e620000209400 */
[----:B0-----:R-:W-:-:S07]  /*00f0*/  IABS R7, R0 ;  /* 0x0000000000077213 */ /* 0x001fce0000000000 */
[----:B-1----:R-:W0:Y:S02]  /*0100*/  MUFU.RCP R5, R5 ;  /* 0x0000000500057308 */ /* 0x002e240000001000 */
[----:B0-----:R-:W-:-:S06]  /*0110*/  VIADD R8, R5, 0xffffffe ;  /* 0x0ffffffe05087836 */ /* 0x001fcc0000000000 */
[----:B------:R0:W1:Y:S02]  /*0120*/  F2I.FTZ.U32.TRUNC.NTZ R9, R8 ;  /* 0x0000000800097305 */ /* 0x000064000021f000 */
[----:B0-----:R-:W-:Y:S02]  /*0130*/  HFMA2 R8, -RZ, RZ, 0, 0 ;  /* 0x00000000ff087431 */ /* 0x001fe400000001ff */
[----:B-1----:R-:W-:-:S04]  /*0140*/  IMAD.MOV R11, RZ, RZ, -R9 ;  /* 0x000000ffff0b7224 */ /* 0x002fc800078e0a09 */
[----:B------:R-:W-:-:S04]  /*0150*/  IMAD R11, R11, R10, RZ ;  /* 0x0000000a0b0b7224 */ /* 0x000fc800078e02ff */
[----:B------:R-:W-:Y:S01]  /*0160*/  IMAD.HI.U32 R9, R9, R11, R8 ;  /* 0x0000000b09097227 */ /* 0x000fe200078e0008 */
[----:B------:R-:W-:Y:S02]  /*0170*/  IABS R11, R4 ;  /* 0x00000004000b7213 */ /* 0x000fe40000000000 */
[----:B------:R-:W-:-:S03]  /*0180*/  LOP3.LUT R4, R4, R3, RZ, 0x3c, !PT ;  /* 0x0000000304047212 */ /* 0x000fc600078e3cff */
[----:B------:R-:W-:-:S04]  /*0190*/  IMAD.HI.U32 R6, R9, R7, RZ ;  /* 0x0000000709067227 */ /* 0x000fc800078e00ff */
[----:B------:R-:W-:Y:S02]  /*01a0*/  IMAD.MOV R5, RZ, RZ, -R6 ;  /* 0x000000ffff057224 */ /* 0x000fe400078e0a06 */
[----:B------:R-:W-:-:S04]  /*01b0*/  IMAD.HI.U32 R9, R9, R11, RZ ;  /* 0x0000000b09097227 */ /* 0x000fc800078e00ff */
[----:B------:R-:W-:Y:S02]  /*01c0*/  IMAD R5, R10, R5, R7 ;  /* 0x000000050a057224 */ /* 0x000fe400078e0207 */
[----:B------:R-:W-:-:S03]  /*01d0*/  IMAD.MOV R7, RZ, RZ, -R9 ;  /* 0x000000ffff077224 */ /* 0x000fc600078e0a09 */
[C---:B------:R-:W-:Y:S01]  /*01e0*/  ISETP.GT.U32.AND P4, PT, R10.reuse, R5, PT ;  /* 0x000000050a00720c */ /* 0x040fe20003f84070 */
[----:B------:R-:W-:-:S05]  /*01f0*/  IMAD R7, R10, R7, R11 ;  /* 0x000000070a077224 */ /* 0x000fca00078e020b */
[----:B------:R-:W-:-:S07]  /*0200*/  ISETP.GT.U32.AND P2, PT, R10, R7, PT ;  /* 0x000000070a00720c */ /* 0x000fce0003f44070 */
[-C--:B------:R-:W-:Y:S02]  /*0210*/  @!P4 IADD3 R5, PT, PT, R5, -R10.reuse, RZ ;  /* 0x8000000a0505c210 */ /* 0x080fe40007ffe0ff */
[----:B------:R-:W-:Y:S02]  /*0220*/  @!P4 IADD3 R6, PT, PT, R6, 0x1, RZ ;  /* 0x000000010606c810 */ /* 0x000fe40007ffe0ff */
[----:B------:R-:W-:Y:S02]  /*0230*/  ISETP.GE.U32.AND P3, PT, R5, R10, PT ;  /* 0x0000000a0500720c */ /* 0x000fe40003f66070 */
[----:B------:R-:W-:Y:S01]  /*0240*/  LOP3.LUT R5, R0, R3, RZ, 0x3c, !PT ;  /* 0x0000000300057212 */ /* 0x000fe200078e3cff */
[----:B------:R-:W-:Y:S01]  /*0250*/  @!P2 IMAD.IADD R7, R7, 0x1, -R10 ;  /* 0x000000010707a824 */ /* 0x000fe200078e0a0a */
[----:B------:R-:W-:Y:S02]  /*0260*/  @!P2 IADD3 R9, PT, PT, R9, 0x1, RZ ;  /* 0x000000010909a810 */ /* 0x000fe40007ffe0ff */
[----:B------:R-:W-:-:S02]  /*0270*/  ISETP.GE.AND P1, PT, R5, RZ, PT ;  /* 0x000000ff0500720c */ /* 0x000fc40003f26270 */
[----:B------:R-:W-:Y:S02]  /*0280*/  ISETP.GE.U32.AND P0, PT, R7, R10, PT ;  /* 0x0000000a0700720c */ /* 0x000fe40003f06070 */
[----:B------:R-:W-:Y:S02]  /*0290*/  ISETP.NE.AND P2, PT, R3, RZ, PT ;  /* 0x000000ff0300720c */ /* 0x000fe40003f45270 */
[----:B------:R-:W-:Y:S01]  /*02a0*/  LOP3.LUT R7, RZ, R3, RZ, 0x33, !PT ;  /* 0x00000003ff077212 */ /* 0x000fe200078e33ff */
[----:B------:R-:W-:Y:S01]  /*02b0*/  @P3 VIADD R6, R6, 0x1 ;  /* 0x0000000106063836 */ /* 0x000fe20000000000 */
[----:B------:R-:W-:Y:S02]  /*02c0*/  ISETP.GE.AND P3, PT, R4, RZ, PT ;  /* 0x000000ff0400720c */ /* 0x000fe40003f66270 */
[----:B------:R-:W0:Y:S03]  /*02d0*/  LDC.64 R4, c[0x0][0x390] ;  /* 0x0000e400ff047b82 */ /* 0x000e260000000a00 */
[----:B------:R-:W-:-:S02]  /*02e0*/  @!P1 IADD3 R6, PT, PT, -R6, RZ, RZ ;  /* 0x000000ff06069210 */ /* 0x000fc40007ffe1ff */
[----:B------:R-:W-:Y:S02]  /*02f0*/  @P0 VIADD R9, R9, 0x1 ;  /* 0x0000000109090836 */ /* 0x000fe40000000000 */
[----:B------:R-:W-:-:S04]  /*0300*/  SEL R8, R7, R6, !P2 ;  /* 0x0000000607087207 */ /* 0x000fc80005000000 */
[----:B------:R-:W-:Y:S01]  /*0310*/  @!P3 IMAD.MOV R9, RZ, RZ, -R9 ;  /* 0x000000ffff09b224 */ /* 0x000fe200078e0a09 */
[----:B------:R-:W-:-:S04]  /*0320*/  IADD3 R6, PT, PT, -R8, RZ, RZ ;  /* 0x000000ff08067210 */ /* 0x000fc80007ffe1ff */
[----:B------:R-:W-:Y:S01]  /*0330*/  SEL R7, R7, R9, !P2 ;  /* 0x0000000907077207 */ /* 0x000fe20005000000 */
[----:B------:R-:W-:-:S04]  /*0340*/  IMAD R6, R3, R6, R0 ;  /* 0x0000000603067224 */ /* 0x000fc800078e0200 */
[----:B------:R-:W-:-:S04]  /*0350*/  IMAD R7, R6, R7, R8 ;  /* 0x0000000706077224 */ /* 0x000fc800078e0208 */
[----:B0-----:R-:W-:-:S05]  /*0360*/  IMAD.WIDE R4, R7, 0x4, R4 ;  /* 0x0000000407047825 */ /* 0x001fca00078e0204 */
[----:B---3--:R-:W-:Y:S01]  /*0370*/  STG.E desc[UR4][R4.64], R2 ;  /* 0x0000000204007986 */ /* 0x008fe2000c101904 */
[----:B------:R-:W-:Y:S05]  /*0380*/  EXIT ;  /* 0x000000000000794d */ /* 0x000fea0003800000 */
.L_x_35:
        /* <DEDUP_REMOVED lines=15> */
.L_x_131:


//--------------------- .text._Z7softMaxiiPf      --------------------------
	.section	.text._Z7softMaxiiPf,"ax",@progbits
	.align	128
        .global         _Z7softMaxiiPf
        .type           _Z7softMaxiiPf,@function
        .size           _Z7softMaxiiPf,(.L_x_122 - _Z7softMaxiiPf)
        .other          _Z7softMaxiiPf,@"STO_CUDA_ENTRY STV_DEFAULT"
_Z7softMaxiiPf:
.text._Z7softMaxiiPf:
[----:B------:R-:W-:Y:S01]  /*0000*/  LDC R1, c[0x0][0x37c] ;  /* 0x0000df00ff017b82 */ /* 0x000fe20000000800 */
[----:B------:R-:W0:Y:S07]  /*0010*/  S2R R3, SR_TID.X ;  /* 0x0000000000037919 */ /* 0x000e2e0000002100 */
[----:B------:R-:W0:Y:S01]  /*0020*/  S2UR UR4, SR_CTAID.X ;  /* 0x00000000000479c3 */ /* 0x000e220000002500 */
[----:B------:R-:W1:Y:S07]  /*0030*/  LDCU UR5, c[0x0][0x380] ;  /* 0x00007000ff0577ac */ /* 0x000e6e0008000800 */
[----:B------:R-:W0:Y:S01]  /*0040*/  LDC R8, c[0x0][0x360] ;  /* 0x0000d800ff087b82 */ /* 0x000e220000000800 */
[----:B-1----:R-:W-:Y:S01]  /*0050*/  MOV R4, UR5 ;  /* 0x0000000500047c02 */ /* 0x002fe20008000f00 */
[----:B0-----:R-:W-:-:S05]  /*0060*/  IMAD R8, R8, UR4, R3 ;  /* 0x0000000408087c24 */ /* 0x001fca000f8e0203 */
[----:B------:R-:W-:-:S13]  /*0070*/  ISETP.GE.AND P0, PT, R8, R4, PT ;  /* 0x000000040800720c */ /* 0x000fda0003f06270 */
[----:B------:R-:W-:Y:S05]  /*0080*/  @P0 EXIT ;  /* 0x000000000000094d */ /* 0x000fea0003800000 */
[----:B------:R-:W0:Y:S01]  /*0090*/  LDCU UR5, c[0x0][0x384] ;  /* 0x00007080ff0577ac */ /* 0x000e220008000800 */
[----:B------:R-:W-:Y:S01]  /*00a0*/  HFMA2 R7, -RZ, RZ, 0, 0 ;  /* 0x00000000ff077431 */ /* 0x000fe200000001ff */
[----:B------:R-:W1:Y:S01]  /*00b0*/  LDCU.64 UR8, c[0x0][0x358] ;  /* 0x00006b00ff0877ac */ /* 0x000e620008000a00 */
[----:B0-----:R-:W-:-:S09]  /*00c0*/  UISETP.GE.AND UP0, UPT, UR5, 0x1, UPT ;  /* 0x000000010500788c */ /* 0x001fd2000bf06270 */
[----:B-1----:R-:W-:Y:S05]  /*00d0*/  BRA.U !UP0, `(.L_x_36) ;  /* 0x0000001108447547 */ /* 0x002fea000b800000 */
[----:B------:R-:W-:Y:S01]  /*00e0*/  UISETP.GE.U32.AND UP1, UPT, UR5, 0x10, UPT ;  /* 0x000000100500788c */ /* 0x000fe2000bf26070 */
[----:B------:R-:W-:Y:S01]  /*00f0*/  MOV R7, RZ ;  /* 0x000000ff00077202 */ /* 0x000fe20000000f00 */
[----:B------:R-:W-:Y:S01]  /*0100*/  ULOP3.LUT UR6, UR5, 0xf, URZ, 0xc0, !UPT ;  /* 0x0000000f05067892 */ /* 0x000fe2000f8ec0ff */
[----:B------:R-:W-:-:S03]  /*0110*/  UMOV UR4, URZ ;  /* 0x000000ff00047c82 */ /* 0x000fc60008000000 */
[----:B------:R-:W-:-:S03]  /*0120*/  UISETP.NE.AND UP0, UPT, UR6, URZ, UPT ;  /* 0x000000ff0600728c */ /* 0x000fc6000bf05270 */
[----:B------:R-:W-:Y:S08]  /*0130*/  BRA.U !UP1, `(.L_x_37) ;  /* 0x0000000909287547 */ /* 0x000ff0000b800000 */
[----:B------:R-:W0:Y:S01]  /*0140*/  LDC R4, c[0x0][0x380] ;  /* 0x0000e000ff047b82 */ /* 0x000e220000000800 */
[----:B------:R-:W-:Y:S01]  /*0150*/  ULOP3.LUT UR4, UR5, 0x7ffffff0, URZ, 0xc0, !UPT ;  /* 0x7ffffff005047892 */ /* 0x000fe2000f8ec0ff */
[----:B------:R-:W-:Y:S02]  /*0160*/  MOV R7, RZ ;  /* 0x000000ff00077202 */ /* 0x000fe40000000f00 */
[----:B------:R-:W-:Y:S01]  /*0170*/  MOV R3, R8 ;  /* 0x0000000800037202 */ /* 0x000fe20000000f00 */
[----:B------:R-:W-:-:S03]  /*0180*/  UIADD3 UR5, UPT, UPT, -UR4, URZ, URZ ;  /* 0x000000ff04057290 */ /* 0x000fc6000fffe1ff */
[----:B------:R-:W1:Y:S09]  /*0190*/  LDC.64 R14, c[0x0][0x388] ;  /* 0x0000e200ff0e7b82 */ /* 0x000e720000000a00 */
.L_x_38:
[----:B-1----:R-:W-:-:S05]  /*01a0*/  IMAD.WIDE R12, R3, 0x4, R14 ;  /* 0x00000004030c7825 */ /* 0x002fca00078e020e */
[----:B------:R-:W2:Y:S01]  /*01b0*/  LDG.E R0, desc[UR8][R12.64] ;  /* 0x000000080c007981 */ /* 0x000ea2000c1e1900 */
[----:B0-----:R-:W-:-:S05]  /*01c0*/  IMAD.WIDE R16, R4, 0x4, R12 ;  /* 0x0000000404107825 */ /* 0x001fca00078e020c */
[----:B------:R-:W3:Y:S01]  /*01d0*/  LDG.E R2, desc[UR8][R16.64] ;  /* 0x0000000810027981 */ /* 0x000ee2000c1e1900 */
[----:B------:R-:W-:-:S05]  /*01e0*/  IMAD.WIDE R18, R4, 0x4, R16 ;  /* 0x0000000404127825 */ /* 0x000fca00078e0210 */
[----:B------:R-:W4:Y:S01]  /*01f0*/  LDG.E R5, desc[UR8][R18.64] ;  /* 0x0000000812057981 */ /* 0x000f22000c1e1900 */
[----:B------:R-:W-:-:S05]  /*0200*/  IMAD.WIDE R20, R4, 0x4, R18 ;  /* 0x0000000404147825 */ /* 0x000fca00078e0212 */
[----:B------:R0:W5:Y:S02]  /*0210*/  LDG.E R6, desc[UR8][R20.64] ;  /* 0x0000000814067981 */ /* 0x000164000c1e1900 */
[----:B0-----:R-:W-:-:S05]  /*0220*/  IMAD.WIDE R20, R4, 0x4, R20 ;  /* 0x0000000404147825 */ /* 0x001fca00078e0214 */
[----:B------:R-:W5:Y:S01]  /*0230*/  LDG.E R9, desc[UR8][R20.64] ;  /* 0x0000000814097981 */ /* 0x000f62000c1e1900 */
[----:B------:R-:W-:-:S05]  /*0240*/  IMAD.WIDE R18, R4, 0x4, R20 ;  /* 0x0000000404127825 */ /* 0x000fca00078e0214 */
[----:B------:R-:W5:Y:S01]  /*0250*/  LDG.E R10, desc[UR8][R18.64] ;  /* 0x00000008120a7981 */ /* 0x000f62000c1e1900 */
[----:B------:R-:W-:-:S05]  /*0260*/  IMAD.WIDE R22, R4, 0x4, R18 ;  /* 0x0000000404167825 */ /* 0x000fca00078e0212 */
[----:B------:R0:W5:Y:S02]  /*0270*/  LDG.E R11, desc[UR8][R22.64] ;  /* 0x00000008160b7981 */ /* 0x000164000c1e1900 */
[----:B0-----:R-:W-:-:S05]  /*0280*/  IMAD.WIDE R22, R4, 0x4, R22 ;  /* 0x0000000404167825 */ /* 0x001fca00078e0216 */
[----:B------:R0:W5:Y:S01]  /*0290*/  LDG.E R12, desc[UR8][R22.64] ;  /* 0x00000008160c7981 */ /* 0x000162000c1e1900 */
[----:B------:R-:W-:-:S05]  /*02a0*/  IMAD.WIDE R24, R4, 0x4, R22 ;  /* 0x0000000404187825 */ /* 0x000fca00078e0216 */
[----:B------:R1:W5:Y:S01]  /*02b0*/  LDG.E R13, desc[UR8][R24.64] ;  /* 0x00000008180d7981 */ /* 0x000362000c1e1900 */
[----:B------:R-:W-:-:S05]  /*02c0*/  IMAD.WIDE R26, R4, 0x4, R24 ;  /* 0x00000004041a7825 */ /* 0x000fca00078e0218 */
[----:B------:R1:W5:Y:S01]  /*02d0*/  LDG.E R28, desc[UR8][R26.64] ;  /* 0x000000081a1c7981 */ /* 0x000362000c1e1900 */
[----:B------:R-:W-:-:S05]  /*02e0*/  IMAD.WIDE R16, R4, 0x4, R26 ;  /* 0x0000000404107825 */ /* 0x000fca00078e021a */
[----:B------:R-:W5:Y:S01]  /*02f0*/  LDG.E R29, desc[UR8][R16.64] ;  /* 0x00000008101d7981 */ /* 0x000f62000c1e1900 */
[----:B------:R-:W-:-:S04]  /*0300*/  IMAD.WIDE R18, R4, 0x4, R16 ;  /* 0x0000000404127825 */ /* 0x000fc800078e0210 */
[C---:B------:R-:W-:Y:S01]  /*0310*/  IMAD.WIDE R20, R4.reuse, 0x4, R18 ;  /* 0x0000000404147825 */ /* 0x040fe200078e0212 */
[----:B------:R-:W5:Y:S03]  /*0320*/  LDG.E R16, desc[UR8][R18.64] ;  /* 0x0000000812107981 */ /* 0x000f66000c1e1900 */
[C---:B0-----:R-:W-:Y:S01]  /*0330*/  IMAD.WIDE R22, R4.reuse, 0x4, R20 ;  /* 0x0000000404167825 */ /* 0x041fe200078e0214 */
[----:B------:R4:W5:Y:S03]  /*0340*/  LDG.E R17, desc[UR8][R20.64] ;  /* 0x0000000814117981 */ /* 0x000966000c1e1900 */
[C---:B-1----:R-:W-:Y:S01]  /*0350*/  IMAD.WIDE R24, R4.reuse, 0x4, R22 ;  /* 0x0000000404187825 */ /* 0x042fe200078e0216 */
[----:B------:R-:W5:Y:S04]  /*0360*/  LDG.E R18, desc[UR8][R22.64] ;  /* 0x0000000816127981 */ /* 0x000f68000c1e1900 */
[----:B------:R-:W5:Y:S01]  /*0370*/  LDG.E R19, desc[UR8][R24.64] ;  /* 0x0000000818137981 */ /* 0x000f62000c1e1900 */
[----:B------:R-:W-:-:S06]  /*0380*/  IMAD.WIDE R26, R4, 0x4, R24 ;  /* 0x00000004041a7825 */ /* 0x000fcc00078e0218 */
[----:B------:R-:W5:Y:S01]  /*0390*/  LDG.E R26, desc[UR8][R26.64] ;  /* 0x000000081a1a7981 */ /* 0x000f62000c1e1900 */
[----:B------:R-:W-:Y:S01]  /*03a0*/  UIADD3 UR5, UPT, UPT, UR5, 0x10, URZ ;  /* 0x0000001005057890 */ /* 0x000fe2000fffe0ff */
[----:B------:R-:W-:-:S03]  /*03b0*/  LEA R3, R4, R3, 0x4 ;  /* 0x0000000304037211 */ /* 0x000fc600078e20ff */
[----:B------:R-:W-:Y:S01]  /*03c0*/  UISETP.NE.AND UP1, UPT, UR5, URZ, UPT ;  /* 0x000000ff0500728c */ /* 0x000fe2000bf25270 */
[----:B--2---:R-:W-:-:S05]  /*03d0*/  FMUL R0, R0, 1.4426950216293334961 ;  /* 0x3fb8aa3b00007820 */ /* 0x004fca0000400000 */
[----:B------:R-:W-:Y:S01]  /*03e0*/  FSETP.GEU.AND P2, PT, R0, -126, PT ;  /* 0xc2fc00000000780b */ /* 0x000fe20003f4e000 */
[----:B---3--:R-:W-:-:S05]  /*03f0*/  FMUL R2, R2, 1.4426950216293334961 ;  /* 0x3fb8aa3b02027820 */ /* 0x008fca0000400000 */
[----:B------:R-:W-:Y:S01]  /*0400*/  FSETP.GEU.AND P1, PT, R2, -126, PT ;  /* 0xc2fc00000200780b */ /* 0x000fe20003f2e000 */
[----:B----4-:R-:W-:-:S05]  /*0410*/  FMUL R21, R5, 1.4426950216293334961 ;  /* 0x3fb8aa3b05157820 */ /* 0x010fca0000400000 */
[----:B------:R-:W-:Y:S01]  /*0420*/  FSETP.GEU.AND P0, PT, R21, -126, PT ;  /* 0xc2fc00001500780b */ /* 0x000fe20003f0e000 */
[----:B------:R-:W-:Y:S01]  /*0430*/  @!P2 FMUL R0, R0, 0.5 ;  /* 0x3f0000000000a820 */ /* 0x000fe20000400000 */
[----:B-----5:R-:W-:-:S03]  /*0440*/  FMUL R5, R6, 1.4426950216293334961 ;  /* 0x3fb8aa3b06057820 */ /* 0x020fc60000400000 */
[----:B------:R-:W0:Y:S02]  /*0450*/  MUFU.EX2 R20, R0 ;  /* 0x0000000000147308 */ /* 0x000e240000000800 */
[----:B------:R-:W-:Y:S01]  /*0460*/  @!P1 FMUL R2, R2, 0.5 ;  /* 0x3f00000002029820 */ /* 0x000fe20000400000 */
[----:B------:R-:W-:-:S05]  /*0470*/  FSETP.GEU.AND P4, PT, R5, -126, PT ;  /* 0xc2fc00000500780b */ /* 0x000fca0003f8e000 */
[----:B------:R-:W1:Y:S01]  /*0480*/  MUFU.EX2 R6, R2 ;  /* 0x0000000200067308 */ /* 0x000e620000000800 */
[----:B------:R-:W-:Y:S01]  /*0490*/  @!P0 FMUL R21, R21, 0.5 ;  /* 0x3f00000015158820 */ /* 0x000fe20000400000 */
[----:B------:R-:W-:-:S05]  /*04a0*/  FMUL R9, R9, 1.4426950216293334961 ;  /* 0x3fb8aa3b09097820 */ /* 0x000fca0000400000 */
[----:B------:R-:W-:Y:S01]  /*04b0*/  FSETP.GEU.AND P6, PT, R9, -126, PT ;  /* 0xc2fc00000900780b */ /* 0x000fe20003fce000 */
[----:B------:R-:W-:Y:S01]  /*04c0*/  FMUL R10, R10, 1.4426950216293334961 ;  /* 0x3fb8aa3b0a0a7820 */ /* 0x000fe20000400000 */
[----:B------:R-:W-:Y:S01]  /*04d0*/  @!P4 FMUL R5, R5, 0.5 ;  /* 0x3f0000000505c820 */ /* 0x000fe20000400000 */
[----:B0-----:R-:W-:Y:S01]  /*04e0*/  @!P2 FMUL R20, R20, R20 ;  /* 0x000000141414a220 */ /* 0x001fe20000400000 */
[----:B------:R-:W0:Y:S02]  /*04f0*/  MUFU.EX2 R2, R21 ;  /* 0x0000001500027308 */ /* 0x000e240000000800 */
[----:B------:R-:W-:Y:S01]  /*0500*/  FSETP.GEU.AND P5, PT, R10, -126, PT ;  /* 0xc2fc00000a00780b */ /* 0x000fe20003fae000 */
[----:B------:R-:W-:Y:S01]  /*0510*/  FMUL R11, R11, 1.4426950216293334961 ;  /* 0x3fb8aa3b0b0b7820 */ /* 0x000fe20000400000 */
[----:B------:R-:W-:Y:S01]  /*0520*/  FADD R7, R20, R7 ;  /* 0x0000000714077221 */ /* 0x000fe20000000000 */
[----:B-1----:R-:W-:-:S03]  /*0530*/  @!P1 FMUL R6, R6, R6 ;  /* 0x0000000606069220 */ /* 0x002fc60000400000 */
[----:B------:R-:W-:Y:S01]  /*0540*/  FSETP.GEU.AND P3, PT, R11, -126, PT ;  /* 0xc2fc00000b00780b */ /* 0x000fe20003f6e000 */
[----:B------:R-:W1:Y:S01]  /*0550*/  MUFU.EX2 R5, R5 ;  /* 0x0000000500057308 */ /* 0x000e620000000800 */
[----:B------:R-:W-:Y:S01]  /*0560*/  @!P6 FMUL R9, R9, 0.5 ;  /* 0x3f0000000909e820 */ /* 0x000fe20000400000 */
[----:B------:R-:W-:-:S04]  /*0570*/  FADD R7, R7, R6 ;  /* 0x0000000607077221 */ /* 0x000fc80000000000 */
[----:B------:R-:W-:Y:S02]  /*0580*/  @!P5 FMUL R10, R10, 0.5 ;  /* 0x3f0000000a0ad820 */ /* 0x000fe40000400000 */
[----:B------:R-:W2:Y:S01]  /*0590*/  MUFU.EX2 R0, R9 ;  /* 0x0000000900007308 */ /* 0x000ea20000000800 */
[----:B------:R-:W-:Y:S01]  /*05a0*/  FMUL R12, R12, 1.4426950216293334961 ;  /* 0x3fb8aa3b0c0c7820 */ /* 0x000fe20000400000 */
[----:B0-----:R-:W-:Y:S02]  /*05b0*/  @!P0 FMUL R2, R2, R2 ;  /* 0x0000000202028220 */ /* 0x001fe40000400000 */
[----:B------:R-:W-:Y:S02]  /*05c0*/  @!P3 FMUL R11, R11, 0.5 ;  /* 0x3f0000000b0bb820 */ /* 0x000fe40000400000 */
[----:B------:R-:W-:Y:S01]  /*05d0*/  FSETP.GEU.AND P2, PT, R12, -126, PT ;  /* 0xc2fc00000c00780b */ /* 0x000fe20003f4e000 */
[----:B------:R-:W-:Y:S01]  /*05e0*/  FMUL R13, R13, 1.4426950216293334961 ;  /* 0x3fb8aa3b0d0d7820 */ /* 0x000fe20000400000 */
[----:B------:R-:W0:Y:S01]  /*05f0*/  MUFU.EX2 R10, R10 ;  /* 0x0000000a000a7308 */ /* 0x000e220000000800 */
[----:B-1----:R-:W-:Y:S01]  /*0600*/  @!P4 FMUL R5, R5, R5 ;  /* 0x000000050505c220 */ /* 0x002fe20000400000 */
[----:B------:R-:W-:-:S02]  /*0610*/  FADD R2, R7, R2 ;  /* 0x0000000207027221 */ /* 0x000fc40000000000 */
[----:B------:R-:W-:Y:S01]  /*0620*/  FSETP.GEU.AND P1, PT, R13, -126, PT ;  /* 0xc2fc00000d00780b */ /* 0x000fe20003f2e000 */
[----:B------:R-:W-:Y:S01]  /*0630*/  FMUL R28, R28, 1.4426950216293334961 ;  /* 0x3fb8aa3b1c1c7820 */ /* 0x000fe20000400000 */
[----:B------:R-:W-:Y:S02]  /*0640*/  FADD R5, R2, R5 ;  /* 0x0000000502057221 */ /* 0x000fe40000000000 */
[----:B------:R-:W1:Y:S01]  /*0650*/  MUFU.EX2 R11, R11 ;  /* 0x0000000b000b7308 */ /* 0x000e620000000800 */
[----:B--2---:R-:W-:Y:S01]  /*0660*/  @!P6 FMUL R0, R0, R0 ;  /* 0x000000000000e220 */ /* 0x004fe20000400000 */
[----:B------:R-:W-:Y:S01]  /*0670*/  FSETP.GEU.AND P0, PT, R28, -126, PT ;  /* 0xc2fc00001c00780b */ /* 0x000fe20003f0e000 */
[----:B------:R-:W-:Y:S01]  /*0680*/  @!P2 FMUL R12, R12, 0.5 ;  /* 0x3f0000000c0ca820 */ /* 0x000fe20000400000 */
[----:B------:R-:W-:Y:S01]  /*0690*/  FMUL R29, R29, 1.4426950216293334961 ;  /* 0x3fb8aa3b1d1d7820 */ /* 0x000fe20000400000 */
[----:B------:R-:W-:-:S04]  /*06a0*/  FADD R5, R5, R0 ;  /* 0x0000000005057221 */ /* 0x000fc80000000000 */
[----:B------:R-:W2:Y:S01]  /*06b0*/  MUFU.EX2 R12, R12 ;  /* 0x0000000c000c7308 */ /* 0x000ea20000000800 */
[----:B------:R-:W-:Y:S01]  /*06c0*/  @!P1 FMUL R13, R13, 0.5 ;  /* 0x3f0000000d0d9820 */ /* 0x000fe20000400000 */
[----:B------:R-:W-:Y:S01]  /*06d0*/  FSETP.GEU.AND P4, PT, R29, -126, PT ;  /* 0xc2fc00001d00780b */ /* 0x000fe20003f8e000 */
[----:B0-----:R-:W-:Y:S01]  /*06e0*/  @!P5 FMUL R10, R10, R10 ;  /* 0x0000000a0a0ad220 */ /* 0x001fe20000400000 */
[----:B------:R-:W-:Y:S02]  /*06f0*/  FMUL R16, R16, 1.4426950216293334961 ;  /* 0x3fb8aa3b10107820 */ /* 0x000fe40000400000 */
[----:B------:R-:W-:Y:S01]  /*0700*/  @!P0 FMUL R28, R28, 0.5 ;  /* 0x3f0000001c1c8820 */ /* 0x000fe20000400000 */
[----:B------:R-:W-:Y:S01]  /*0710*/  FADD R10, R5, R10 ;  /* 0x0000000a050a7221 */ /* 0x000fe20000000000 */
[----:B------:R-:W-:Y:S01]  /*0720*/  FMUL R17, R17, 1.4426950216293334961 ;  /* 0x3fb8aa3b11117820 */ /* 0x000fe20000400000 */
[----:B------:R-:W0:Y:S01]  /*0730*/  MUFU.EX2 R13, R13 ;  /* 0x0000000d000d7308 */ /* 0x000e220000000800 */
[----:B------:R-:W-:Y:S01]  /*0740*/  FSETP.GEU.AND P6, PT, R16, -126, PT ;  /* 0xc2fc00001000780b */ /* 0x000fe20003fce000 */
[----:B-1----:R-:W-:-:S02]  /*0750*/  @!P3 FMUL R11, R11, R11 ;  /* 0x0000000b0b0bb220 */ /* 0x002fc40000400000 */
[----:B------:R-:W-:Y:S01]  /*0760*/  FSETP.GEU.AND P5, PT, R17, -126, PT ;  /* 0xc2fc00001100780b */ /* 0x000fe20003fae000 */
[----:B------:R-:W-:Y:S01]  /*0770*/  FMUL R18, R18, 1.4426950216293334961 ;  /* 0x3fb8aa3b12127820 */ /* 0x000fe20000400000 */
[----:B------:R-:W-:Y:S01]  /*0780*/  @!P4 FMUL R29, R29, 0.5 ;  /* 0x3f0000001d1dc820 */ /* 0x000fe20000400000 */
[----:B------:R-:W-:Y:S01]  /*0790*/  FADD R11, R10, R11 ;  /* 0x0000000b0a0b7221 */ /* 0x000fe20000000000 */
[----:B------:R-:W1:Y:S01]  /*07a0*/  MUFU.EX2 R7, R28 ;  /* 0x0000001c00077308 */ /* 0x000e620000000800 */
[----:B------:R-:W-:Y:S01]  /*07b0*/  FMUL R19, R19, 1.4426950216293334961 ;  /* 0x3fb8aa3b13137820 */ /* 0x000fe20000400000 */
[----:B------:R-:W-:Y:S01]  /*07c0*/  FSETP.GEU.AND P3, PT, R18, -126, PT ;  /* 0xc2fc00001200780b */ /* 0x000fe20003f6e000 */
[----:B--2---:R-:W-:-:S03]  /*07d0*/  @!P2 FMUL R12, R12, R12 ;  /* 0x0000000c0c0ca220 */ /* 0x004fc60000400000 */
[----:B------:R-:W-:Y:S01]  /*07e0*/  FSETP.GEU.AND P2, PT, R19, -126, PT ;  /* 0xc2fc00001300780b */ /* 0x000fe20003f4e000 */
[----:B------:R-:W-:Y:S01]  /*07f0*/  @!P6 FMUL R16, R16, 0.5 ;  /* 0x3f0000001010e820 */ /* 0x000fe20000400000 */
[----:B------:R-:W-:Y:S01]  /*0800*/  FMUL R26, R26, 1.4426950216293334961 ;  /* 0x3fb8aa3b1a1a7820 */ /* 0x000fe20000400000 */
[----:B------:R-:W2:Y:S01]  /*0810*/  MUFU.EX2 R29, R29 ;  /* 0x0000001d001d7308 */ /* 0x000ea20000000800 */
[----:B------:R-:W-:Y:S01]  /*0820*/  @!P5 FMUL R17, R17, 0.5 ;  /* 0x3f0000001111d820 */ /* 0x000fe20000400000 */
[----:B0-----:R-:W-:Y:S01]  /*0830*/  @!P1 FMUL R13, R13, R13 ;  /* 0x0000000d0d0d9220 */ /* 0x001fe20000400000 */
[----:B------:R-:W-:Y:S01]  /*0840*/  FADD R12, R11, R12 ;  /* 0x0000000c0b0c7221 */ /* 0x000fe20000000000 */
[----:B------:R-:W-:Y:S02]  /*0850*/  FSETP.GEU.AND P1, PT, R26, -126, PT ;  /* 0xc2fc00001a00780b */ /* 0x000fe40003f2e000 */
[----:B------:R-:W-:Y:S01]  /*0860*/  @!P3 FMUL R18, R18, 0.5 ;  /* 0x3f0000001212b820 */ /* 0x000fe20000400000 */
[----:B------:R-:W-:Y:S01]  /*0870*/  FADD R12, R12, R13 ;  /* 0x0000000d0c0c7221 */ /* 0x000fe20000000000 */
[----:B------:R-:W0:Y:S01]  /*0880*/  MUFU.EX2 R5, R16 ;  /* 0x0000001000057308 */ /* 0x000e220000000800 */
[----:B-1----:R-:W-:Y:S01]  /*0890*/  @!P0 FMUL R7, R7, R7 ;  /* 0x0000000707078220 */ /* 0x002fe20000400000 */
[----:B------:R-:W-:-:S03]  /*08a0*/  @!P2 FMUL R19, R19, 0.5 ;  /* 0x3f0000001313a820 */ /* 0x000fc60000400000 */
[----:B------:R-:W-:-:S03]  /*08b0*/  FADD R12, R12, R7 ;  /* 0x000000070c0c7221 */ /* 0x000fc60000000000 */
[----:B------:R-:W1:Y:S01]  /*08c0*/  MUFU.EX2 R17, R17 ;  /* 0x0000001100117308 */ /* 0x000e620000000800 */
[----:B------:R-:W-:Y:S01]  /*08d0*/  @!P1 FMUL R26, R26, 0.5 ;  /* 0x3f0000001a1a9820 */ /* 0x000fe20000400000 */
[----:B--2---:R-:W-:-:S04]  /*08e0*/  @!P4 FMUL R29, R29, R29 ;  /* 0x0000001d1d1dc220 */ /* 0x004fc80000400000 */
[----:B------:R-:W-:Y:S02]  /*08f0*/  FADD R12, R12, R29 ;  /* 0x0000001d0c0c7221 */ /* 0x000fe40000000000 */
[----:B------:R-:W2:Y:S01]  /*0900*/  MUFU.EX2 R9, R18 ;  /* 0x0000001200097308 */ /* 0x000ea20000000800 */
[----:B0-----:R-:W-:-:S04]  /*0910*/  @!P6 FMUL R5, R5, R5 ;  /* 0x000000050505e220 */ /* 0x001fc80000400000 */
[----:B------:R-:W-:-:S03]  /*0920*/  FADD R12, R12, R5 ;  /* 0x000000050c0c7221 */ /* 0x000fc60000000000 */
[----:B------:R-:W0:Y:S01]  /*0930*/  MUFU.EX2 R19, R19 ;  /* 0x0000001300137308 */ /* 0x000e220000000800 */
[----:B-1----:R-:W-:-:S04]  /*0940*/  @!P5 FMUL R17, R17, R17 ;  /* 0x000000111111d220 */ /* 0x002fc80000400000 */
[----:B------:R-:W-:-:S03]  /*0950*/  FADD R12, R12, R17 ;  /* 0x000000110c0c7221 */ /* 0x000fc60000000000 */
[----:B------:R-:W1:Y:S01]  /*0960*/  MUFU.EX2 R7, R26 ;  /* 0x0000001a00077308 */ /* 0x000e620000000800 */
[----:B--2---:R-:W-:-:S04]  /*0970*/  @!P3 FMUL R9, R9, R9 ;  /* 0x000000090909b220 */ /* 0x004fc80000400000 */
[----:B------:R-:W-:Y:S01]  /*0980*/  FADD R12, R12, R9 ;  /* 0x000000090c0c7221 */ /* 0x000fe20000000000 */
[----:B0-----:R-:W-:-:S04]  /*0990*/  @!P2 FMUL R19, R19, R19 ;  /* 0x000000131313a220 */ /* 0x001fc80000400000 */
[----:B------:R-:W-:Y:S01]  /*09a0*/  FADD R12, R12, R19 ;  /* 0x000000130c0c7221 */ /* 0x000fe20000000000 */
[----:B-1----:R-:W-:-:S04]  /*09b0*/  @!P1 FMUL R7, R7, R7 ;  /* 0x0000000707079220 */ /* 0x002fc80000400000 */
[----:B------:R-:W-:Y:S01]  /*09c0*/  FADD R7, R12, R7 ;  /* 0x000000070c077221 */ /* 0x000fe20000000000 */
[----:B------:R-:W-:Y:S06]  /*09d0*/  BRA.U UP1, `(.L_x_38) ;  /* 0xfffffff501f07547 */ /* 0x000fec000b83ffff */
.L_x_37:
[----:B------:R-:W-:Y:S05]  /*09e0*/  BRA.U !UP0, `(.L_x_36) ;  /* 0x0000000908007547 */ /* 0x000fea000b800000 */
[----:B------:R-:W0:Y:S01]  /*09f0*/  LDCU UR5, c[0x0][0x384] ;  /* 0x00007080ff0577ac */ /* 0x000e220008000800 */
[----:B------:R-:W-:Y:S02]  /*0a00*/  UISETP.GE.U32.AND UP0, UPT, UR6, 0x8, UPT ;  /* 0x000000080600788c */ /* 0x000fe4000bf06070 */
[----:B0-----:R-:W-:-:S04]  /*0a10*/  ULOP3.LUT UR7, UR5, 0x7, URZ, 0xc0, !UPT ;  /* 0x0000000705077892 */ /* 0x001fc8000f8ec0ff */
        /* <DEDUP_REMOVED lines=20> */
[----:B------:R-:W-:Y:S01]  /*0b60*/  UIADD3 UR4, UPT, UPT, UR4, 0x8, URZ ;  /* 0x0000000804047890 */ /* 0x000fe2000fffe0ff */
[----:B--2---:R-:W-:-:S05]  /*0b70*/  FMUL R0, R0, 1.4426950216293334961 ;  /* 0x3fb8aa3b00007820 */ /* 0x004fca0000400000 */
[----:B------:R-:W-:Y:S01]  /*0b80*/  FSETP.GEU.AND P5, PT, R0, -126, PT ;  /* 0xc2fc00000000780b */ /* 0x000fe20003fae000 */
[----:B---3--:R-:W-:-:S05]  /*0b90*/  FMUL R5, R5, 1.4426950216293334961 ;  /* 0x3fb8aa3b05057820 */ /* 0x008fca0000400000 */
[----:B------:R-:W-:Y:S01]  /*0ba0*/  FSETP.GEU.AND P4, PT, R5, -126, PT ;  /* 0xc2fc00000500780b */ /* 0x000fe20003f8e000 */
[----:B----4-:R-:W-:-:S05]  /*0bb0*/  FMUL R6, R6, 1.4426950216293334961 ;  /* 0x3fb8aa3b06067820 */ /* 0x010fca0000400000 */
[----:B------:R-:W-:Y:S01]  /*0bc0*/  FSETP.GEU.AND P3, PT, R6, -126, PT ;  /* 0xc2fc00000600780b */ /* 0x000fe20003f6e000 */
[----:B------:R-:W-:Y:S01]  /*0bd0*/  @!P5 FMUL R0, R0, 0.5 ;  /* 0x3f0000000000d820 */ /* 0x000fe20000400000 */
[----:B-----5:R-:W-:-:S05]  /*0be0*/  FMUL R9, R9, 1.4426950216293334961 ;  /* 0x3fb8aa3b09097820 */ /* 0x020fca0000400000 */
[----:B------:R-:W0:Y:S01]  /*0bf0*/  MUFU.EX2 R0, R0 ;  /* 0x0000000000007308 */ /* 0x000e220000000800 */
[----:B------:R-:W-:Y:S01]  /*0c00*/  FSETP.GEU.AND P2, PT, R9, -126, PT ;  /* 0xc2fc00000900780b */ /* 0x000fe20003f4e000 */
[----:B------:R-:W-:Y:S01]  /*0c10*/  FMUL R20, R20, 1.4426950216293334961 ;  /* 0x3fb8aa3b14147820 */ /* 0x000fe20000400000 */
[----:B------:R-:W-:Y:S01]  /*0c20*/  @!P4 FMUL R5, R5, 0.5 ;  /* 0x3f0000000505c820 */ /* 0x000fe20000400000 */
[----:B------:R-:W-:-:S03]  /*0c30*/  FMUL R21, R21, 1.4426950216293334961 ;  /* 0x3fb8aa3b15157820 */ /* 0x000fc60000400000 */
[----:B------:R-:W-:Y:S01]  /*0c40*/  FSETP.GEU.AND P1, PT, R20, -126, PT ;  /* 0xc2fc00001400780b */ /* 0x000fe20003f2e000 */
[----:B------:R-:W-:Y:S01]  /*0c50*/  @!P3 FMUL R6, R6, 0.5 ;  /* 0x3f0000000606b820 */ /* 0x000fe20000400000 */
[----:B------:R-:W1:Y:S01]  /*0c60*/  MUFU.EX2 R5, R5 ;  /* 0x0000000500057308 */ /* 0x000e620000000800 */
[----:B------:R-:W-:Y:S01]  /*0c70*/  FSETP.GEU.AND P0, PT, R21, -126, PT ;  /* 0xc2fc00001500780b */ /* 0x000fe20003f0e000 */
[----:B------:R-:W-:-:S03]  /*0c80*/  FMUL R22, R22, 1.4426950216293334961 ;  /* 0x3fb8aa3b16167820 */ /* 0x000fc60000400000 */
[----:B------:R-:W-:Y:S01]  /*0c90*/  @!P2 FMUL R9, R9, 0.5 ;  /* 0x3f0000000909a820 */ /* 0x000fe20000400000 */
[----:B0-----:R-:W-:Y:S01]  /*0ca0*/  @!P5 FMUL R0, R0, R0 ;  /* 0x000000000000d220 */ /* 0x001fe20000400000 */
[----:B------:R-:W-:Y:S01]  /*0cb0*/  FSETP.GEU.AND P5, PT, R22, -126, PT ;  /* 0xc2fc00001600780b */ /* 0x000fe20003fae000 */
[----:B------:R-:W-:Y:S01]  /*0cc0*/  FMUL R10, R10, 1.4426950216293334961 ;  /* 0x3fb8aa3b0a0a7820 */ /* 0x000fe20000400000 */
[----:B------:R-:W0:Y:S02]  /*0cd0*/  MUFU.EX2 R3, R6 ;  /* 0x0000000600037308 */ /* 0x000e240000000800 */
[----:B------:R-:W-:Y:S01]  /*0ce0*/  @!P1 FMUL R20, R20, 0.5 ;  /* 0x3f00000014149820 */ /* 0x000fe20000400000 */
[----:B------:R-:W-:Y:S01]  /*0cf0*/  FADD R0, R7, R0 ;  /* 0x0000000007007221 */ /* 0x000fe20000000000 */
[----:B------:R-:W-:Y:S01]  /*0d00*/  FSETP.GEU.AND P6, PT, R10, -126, PT ;  /* 0xc2fc00000a00780b */ /* 0x000fe20003fce000 */
[----:B------:R-:W-:Y:S01]  /*0d10*/  @!P0 FMUL R21, R21, 0.5 ;  /* 0x3f00000015158820 */ /* 0x000fe20000400000 */
[----:B-1----:R-:W-:-:S02]  /*0d20*/  @!P4 FMUL R5, R5, R5 ;  /* 0x000000050505c220 */ /* 0x002fc40000400000 */
[----:B------:R-:W1:Y:S02]  /*0d30*/  MUFU.EX2 R9, R9 ;  /* 0x0000000900097308 */ /* 0x000e640000000800 */
[----:B------:R-:W-:Y:S01]  /*0d40*/  FADD R0, R0, R5 ;  /* 0x0000000500007221 */ /* 0x000fe20000000000 */
[----:B------:R-:W-:-:S05]  /*0d50*/  @!P5 FMUL R22, R22, 0.5 ;  /* 0x3f0000001616d820 */ /* 0x000fca0000400000 */
[----:B------:R-:W2:Y:S01]  /*0d60*/  MUFU.EX2 R11, R20 ;  /* 0x00000014000b7308 */ /* 0x000ea20000000800 */
[----:B------:R-:W-:Y:S01]  /*0d70*/  @!P6 FMUL R10, R10, 0.5 ;  /* 0x3f0000000a0ae820 */ /* 0x000fe20000400000 */
[----:B0-----:R-:W-:-:S04]  /*0d80*/  @!P3 FMUL R3, R3, R3 ;  /* 0x000000030303b220 */ /* 0x001fc80000400000 */
[----:B------:R-:W-:Y:S02]  /*0d90*/  FADD R0, R0, R3 ;  /* 0x0000000300007221 */ /* 0x000fe40000000000 */
[----:B------:R-:W0:Y:S01]  /*0da0*/  MUFU.EX2 R21, R21 ;  /* 0x0000001500157308 */ /* 0x000e220000000800 */
[----:B-1----:R-:W-:-:S04]  /*0db0*/  @!P2 FMUL R9, R9, R9 ;  /* 0x000000090909a220 */ /* 0x002fc80000400000 */
[----:B------:R-:W-:-:S03]  /*0dc0*/  FADD R0, R0, R9 ;  /* 0x0000000900007221 */ /* 0x000fc60000000000 */
[----:B------:R-:W1:Y:S01]  /*0dd0*/  MUFU.EX2 R5, R22 ;  /* 0x0000001600057308 */ /* 0x000e620000000800 */
[----:B--2---:R-:W-:-:S04]  /*0de0*/  @!P1 FMUL R11, R11, R11 ;  /* 0x0000000b0b0b9220 */ /* 0x004fc80000400000 */
[----:B------:R-:W-:-:S03]  /*0df0*/  FADD R0, R0, R11 ;  /* 0x0000000b00007221 */ /* 0x000fc60000000000 */
[----:B------:R-:W2:Y:S01]  /*0e00*/  MUFU.EX2 R7, R10 ;  /* 0x0000000a00077308 */ /* 0x000ea20000000800 */
[----:B0-----:R-:W-:-:S04]  /*0e10*/  @!P0 FMUL R21, R21, R21 ;  /* 0x0000001515158220 */ /* 0x001fc80000400000 */
[----:B------:R-:W-:Y:S01]  /*0e20*/  FADD R0, R0, R21 ;  /* 0x0000001500007221 */ /* 0x000fe20000000000 */
[----:B-1----:R-:W-:-:S04]  /*0e30*/  @!P5 FMUL R5, R5, R5 ;  /* 0x000000050505d220 */ /* 0x002fc80000400000 */
[----:B------:R-:W-:Y:S01]  /*0e40*/  FADD R0, R0, R5 ;  /* 0x0000000500007221 */ /* 0x000fe20000000000 */
[----:B--2---:R-:W-:-:S04]  /*0e50*/  @!P6 FMUL R7, R7, R7 ;  /* 0x000000070707e220 */ /* 0x004fc80000400000 */
[----:B------:R-:W-:-:S07]  /*0e60*/  FADD R7, R0, R7 ;  /* 0x0000000700077221 */ /* 0x000fce0000000000 */
.L_x_39:
        /* <DEDUP_REMOVED lines=9> */
[----:B------:R-:W-:-:S04]  /*0f00*/  IMAD.WIDE R10, R4, 0x4, R2 ;  /* 0x00000004040a7825 */ /* 0x000fc800078e0202 */
[C---:B------:R-:W-:Y:S02]  /*0f10*/  IMAD.WIDE R12, R4.reuse, 0x4, R10 ;  /* 0x00000004040c7825 */ /* 0x040fe400078e020a */
[----:B------:R-:W3:Y:S02]  /*0f20*/  LDG.E R10, desc[UR8][R10.64] ;  /* 0x000000080a0a7981 */ /* 0x000ee4000c1e1900 */
[----:B------:R-:W-:Y:S02]  /*0f30*/  IMAD.WIDE R14, R4, 0x4, R12 ;  /* 0x00000004040e7825 */ /* 0x000fe400078e020c */
[----:B------:R-:W4:Y:S04]  /*0f40*/  LDG.E R6, desc[UR8][R12.64] ;  /* 0x000000080c067981 */ /* 0x000f28000c1e1900 */
[----:B------:R-:W5:Y:S01]  /*0f50*/  LDG.E R14, desc[UR8][R14.64] ;  /* 0x000000080e0e7981 */ /* 0x000f62000c1e1900 */
[----:B------:R-:W-:Y:S01]  /*0f60*/  UIADD3 UR4, UPT, UPT, UR4, 0x4, URZ ;  /* 0x0000000404047890 */ /* 0x000fe2000fffe0ff */
[----:B--2---:R-:W-:-:S05]  /*0f70*/  FMUL R0, R0, 1.4426950216293334961 ;  /* 0x3fb8aa3b00007820 */ /* 0x004fca0000400000 */
[----:B------:R-:W-:Y:S01]  /*0f80*/  FSETP.GEU.AND P0, PT, R0, -126, PT ;  /* 0xc2fc00000000780b */ /* 0x000fe20003f0e000 */
[----:B---3--:R-:W-:Y:S01]  /*0f90*/  FMUL R5, R10, 1.4426950216293334961 ;  /* 0x3fb8aa3b0a057820 */ /* 0x008fe20000400000 */
[----:B----4-:R-:W-:-:S04]  /*0fa0*/  FMUL R6, R6, 1.4426950216293334961 ;  /* 0x3fb8aa3b06067820 */ /* 0x010fc80000400000 */
[----:B------:R-:W-:-:S07]  /*0fb0*/  FSETP.GEU.AND P1, PT, R5, -126, PT ;  /* 0xc2fc00000500780b */ /* 0x000fce0003f2e000 */
[----:B------:R-:W-:Y:S01]  /*0fc0*/  @!P0 FMUL R0, R0, 0.5 ;  /* 0x3f00000000008820 */ /* 0x000fe20000400000 */
[----:B-----5:R-:W-:Y:S01]  /*0fd0*/  FMUL R10, R14, 1.4426950216293334961 ;  /* 0x3fb8aa3b0e0a7820 */ /* 0x020fe20000400000 */
[----:B------:R-:W-:Y:S02]  /*0fe0*/  FSETP.GEU.AND P2, PT, R6, -126, PT ;  /* 0xc2fc00000600780b */ /* 0x000fe40003f4e000 */
[----:B------:R-:W0:Y:S02]  /*0ff0*/  MUFU.EX2 R2, R0 ;  /* 0x0000000000027308 */ /* 0x000e240000000800 */
[----:B------:R-:W-:Y:S01]  /*1000*/  FSETP.GEU.AND P3, PT, R10, -126, PT ;  /* 0xc2fc00000a00780b */ /* 0x000fe20003f6e000 */
[----:B------:R-:W-:-:S05]  /*1010*/  @!P1 FMUL R5, R5, 0.5 ;  /* 0x3f00000005059820 */ /* 0x000fca0000400000 */
[----:B------:R-:W1:Y:S03]  /*1020*/  MUFU.EX2 R3, R5 ;  /* 0x0000000500037308 */ /* 0x000e660000000800 */
[----:B------:R-:W-:-:S04]  /*1030*/  @!P2 FMUL R6, R6, 0.5 ;  /* 0x3f0000000606a820 */ /* 0x000fc80000400000 */
[----:B------:R-:W-:Y:S01]  /*1040*/  @!P3 FMUL R10, R10, 0.5 ;  /* 0x3f0000000a0ab820 */ /* 0x000fe20000400000 */
[----:B0-----:R-:W-:Y:S01]  /*1050*/  @!P0 FMUL R2, R2, R2 ;  /* 0x0000000202028220 */ /* 0x001fe20000400000 */
[----:B------:R-:W0:Y:S03]  /*1060*/  MUFU.EX2 R9, R6 ;  /* 0x0000000600097308 */ /* 0x000e260000000800 */
[----:B------:R-:W-:-:S05]  /*1070*/  FADD R2, R7, R2 ;  /* 0x0000000207027221 */ /* 0x000fca0000000000 */
[----:B------:R-:W2:Y:S01]  /*1080*/  MUFU.EX2 R11, R10 ;  /* 0x0000000a000b7308 */ /* 0x000ea20000000800 */
[----:B-1----:R-:W-:-:S04]  /*1090*/  @!P1 FMUL R3, R3, R3 ;  /* 0x0000000303039220 */ /* 0x002fc80000400000 */
[----:B------:R-:W-:Y:S01]  /*10a0*/  FADD R2, R2, R3 ;  /* 0x0000000302027221 */ /* 0x000fe20000000000 */
[----:B0-----:R-:W-:-:S04]  /*10b0*/  @!P2 FMUL R9, R9, R9 ;  /* 0x000000090909a220 */ /* 0x001fc80000400000 */
[----:B------:R-:W-:Y:S01]  /*10c0*/  FADD R2, R2, R9 ;  /* 0x0000000902027221 */ /* 0x000fe20000000000 */
[----:B--2---:R-:W-:-:S04]  /*10d0*/  @!P3 FMUL R11, R11, R11 ;  /* 0x0000000b0b0bb220 */ /* 0x004fc80000400000 */
[----:B------:R-:W-:-:S07]  /*10e0*/  FADD R7, R2, R11 ;  /* 0x0000000b02077221 */ /* 0x000fce0000000000 */
.L_x_40:
[----:B------:R-:W-:Y:S05]  /*10f0*/  BRA.U !UP1, `(.L_x_36) ;  /* 0x00000001093c7547 */ /* 0x000fea000b800000 */
[----:B------:R-:W0:Y:S01]  /*1100*/  LDC.64 R10, c[0x0][0x388] ;  /* 0x0000e200ff0a7b82 */ /* 0x000e220000000a00 */
[----:B------:R-:W-:Y:S01]  /*1110*/  IMAD R5, R4, UR4, R8 ;  /* 0x0000000404057c24 */ /* 0x000fe2000f8e0208 */
[----:B------:R-:W-:-:S12]  /*1120*/  UIADD3 UR5, UPT, UPT, -UR5, URZ, URZ ;  /* 0x000000ff05057290 */ /* 0x000fd8000fffe1ff */
.L_x_41:
[----:B0-----:R-:W-:-:S06]  /*1130*/  IMAD.WIDE R2, R5, 0x4, R10 ;  /* 0x0000000405027825 */ /* 0x001fcc00078e020a */
[----:B------:R-:W2:Y:S01]  /*1140*/  LDG.E R2, desc[UR8][R2.64] ;  /* 0x0000000802027981 */ /* 0x000ea2000c1e1900 */
[----:B------:R-:W-:Y:S01]  /*1150*/  UIADD3 UR5, UPT, UPT, UR5, 0x1, URZ ;  /* 0x0000000105057890 */ /* 0x000fe2000fffe0ff */
[----:B------:R-:W-:-:S03]  /*1160*/  IADD3 R5, PT, PT, R5, R4, RZ ;  /* 0x0000000405057210 */ /* 0x000fc60007ffe0ff */
[----:B------:R-:W-:Y:S01]  /*1170*/  UISETP.NE.AND UP0, UPT, UR5, URZ, UPT ;  /* 0x000000ff0500728c */ /* 0x000fe2000bf05270 */
[----:B--2---:R-:W-:-:S05]  /*1180*/  FMUL R0, R2, 1.4426950216293334961 ;  /* 0x3fb8aa3b02007820 */ /* 0x004fca0000400000 */
[----:B------:R-:W-:-:S13]  /*1190*/  FSETP.GEU.AND P0, PT, R0, -126, PT ;  /* 0xc2fc00000000780b */ /* 0x000fda0003f0e000 */
[----:B------:R-:W-:-:S04]  /*11a0*/  @!P0 FMUL R0, R0, 0.5 ;  /* 0x3f00000000008820 */ /* 0x000fc80000400000 */
[----:B------:R-:W0:Y:S02]  /*11b0*/  MUFU.EX2 R6, R0 ;  /* 0x0000000000067308 */ /* 0x000e240000000800 */
[----:B0-----:R-:W-:-:S04]  /*11c0*/  @!P0 FMUL R6, R6, R6 ;  /* 0x0000000606068220 */ /* 0x001fc80000400000 */
[----:B------:R-:W-:Y:S01]  /*11d0*/  FADD R7, R6, R7 ;  /* 0x0000000706077221 */ /* 0x000fe20000000000 */
[----:B------:R-:W-:Y:S06]  /*11e0*/  BRA.U UP0, `(.L_x_41) ;  /* 0xfffffffd00d07547 */ /* 0x000fec000b83ffff */
.L_x_36:
[----:B------:R-:W0:Y:S02]  /*11f0*/  LDC R0, c[0x0][0x384] ;  /* 0x0000e100ff007b82 */ /* 0x000e240000000800 */
[----:B0-----:R-:W-:-:S13]  /*1200*/  ISETP.GE.AND P0, PT, R0, 0x1, PT ;  /* 0x000000010000780c */ /* 0x001fda0003f06270 */
[----:B------:R-:W-:Y:S05]  /*1210*/  @!P0 EXIT ;  /* 0x000000000000894d */ /* 0x000fea0003800000 */
[C---:B------:R-:W-:Y:S01]  /*1220*/  ISETP.GE.U32.AND P0, PT, R0.reuse, 0x8, PT ;  /* 0x000000080000780c */ /* 0x040fe20003f06070 */
[----:B------:R-:W-:Y:S01]  /*1230*/  HFMA2 R5, -RZ, RZ, 0, 0 ;  /* 0x00000000ff057431 */ /* 0x000fe200000001ff */
[----:B------:R-:W-:-:S11]  /*1240*/  LOP3.LUT R6, R0, 0x7, RZ, 0xc0, !PT ;  /* 0x0000000700067812 */ /* 0x000fd600078ec0ff */
[----:B------:R-:W-:Y:S05]  /*1250*/  @!P0 BRA `(.L_x_42) ;  /* 0x0000000800c08947 */ /* 0x000fea0003800000 */
[----:B------:R-:W0:Y:S01]  /*1260*/  LDC R4, c[0x0][0x380] ;  /* 0x0000e000ff047b82 */ /* 0x000e220000000800 */
[----:B------:R-:W-:Y:S02]  /*1270*/  LOP3.LUT R5, R0, 0x7ffffff8, RZ, 0xc0, !PT ;  /* 0x7ffffff800057812 */ /* 0x000fe400078ec0ff */
[----:B------:R-:W-:Y:S02]  /*1280*/  MOV R3, R8 ;  /* 0x0000000800037202 */ /* 0x000fe40000000f00 */
[----:B------:R-:W-:-:S03]  /*1290*/  IADD3 R2, PT, PT, -R5, RZ, RZ ;  /* 0x000000ff05027210 */ /* 0x000fc60007ffe1ff */
[----:B------:R-:W1:Y:S04]  /*12a0*/  LDC.64 R12, c[0x0][0x388] ;  /* 0x0000e200ff0c7b82 */ /* 0x000e680000000a00 */
.L_x_59:
[----:B-1----:R-:W-:-:S05]  /*12b0*/  IMAD.WIDE R16, R3, 0x4, R12 ;  /* 0x0000000403107825 */ /* 0x002fca00078e020c */
[----:B--2---:R-:W2:Y:S01]  /*12c0*/  LDG.E R0, desc[UR8][R16.64] ;  /* 0x0000000810007981 */ /* 0x004ea2000c1e1900 */
[----:B------:R-:W1:Y:S01]  /*12d0*/  MUFU.RCP R10, R7 ;  /* 0x00000007000a7308 */ /* 0x000e620000001000 */
[----:B------:R-:W-:Y:S01]  /*12e0*/  IADD3 R2, PT, PT, R2, 0x8, RZ ;  /* 0x0000000802027810 */ /* 0x000fe20007ffe0ff */
[----:B------:R-:W-:Y:S03]  /*12f0*/  BSSY.RECONVERGENT B2, `(.L_x_43) ;  /* 0x0000011000027945 */ /* 0x000fe60003800200 */
[----:B------:R-:W-:Y:S01]  /*1300*/  ISETP.NE.AND P2, PT, R2, RZ, PT ;  /* 0x000000ff0200720c */ /* 0x000fe20003f45270 */
[----:B-1----:R-:W-:-:S04]  /*1310*/  FFMA R9, R10, -R7, 1 ;  /* 0x3f8000000a097423 */ /* 0x002fc80000000807 */
[----:B------:R-:W-:Y:S01]  /*1320*/  FFMA R10, R10, R9, R10 ;  /* 0x000000090a0a7223 */ /* 0x000fe2000000000a */
[----:B--2---:R-:W-:-:S05]  /*1330*/  FMUL R0, R0, 1.4426950216293334961 ;  /* 0x3fb8aa3b00007820 */ /* 0x004fca0000400000 */
[----:B------:R-:W-:-:S13]  /*1340*/  FSETP.GEU.AND P0, PT, R0, -126, PT ;  /* 0xc2fc00000000780b */ /* 0x000fda0003f0e000 */
[----:B------:R-:W-:-:S04]  /*1350*/  @!P0 FMUL R0, R0, 0.5 ;  /* 0x3f00000000008820 */ /* 0x000fc80000400000 */
[----:B------:R-:W1:Y:S02]  /*1360*/  MUFU.EX2 R23, R0 ;  /* 0x0000000000177308 */ /* 0x000e640000000800 */
[----:B-1----:R-:W-:-:S06]  /*1370*/  @!P0 FMUL R23, R23, R23 ;  /* 0x0000001717178220 */ /* 0x002fcc0000400000 */
[----:B------:R-:W1:Y:S01]  /*1380*/  FCHK P0, R23, R7 ;  /* 0x0000000717007302 */ /* 0x000e620000000000 */
[----:B------:R-:W-:-:S04]  /*1390*/  FFMA R14, R23, R10, RZ ;  /* 0x0000000a170e7223 */ /* 0x000fc800000000ff */
[----:B------:R-:W-:-:S04]  /*13a0*/  FFMA R9, R14, -R7, R23 ;  /* 0x800000070e097223 */ /* 0x000fc80000000017 */
[----:B------:R-:W-:Y:S01]  /*13b0*/  FFMA R9, R10, R9, R14 ;  /* 0x000000090a097223 */ /* 0x000fe2000000000e */
[----:B-1----:R-:W-:Y:S06]  /*13c0*/  @!P0 BRA `(.L_x_44) ;  /* 0x00000000000c8947 */ /* 0x002fec0003800000 */
[----:B------:R-:W-:-:S07]  /*13d0*/  MOV R10, 0x13f0 ;  /* 0x000013f0000a7802 */ /* 0x000fce0000000f00 */
[----:B0-----:R-:W-:Y:S05]  /*13e0*/  CALL.REL.NOINC `($__internal_1_$__cuda_sm3x_div_rn_noftz_f32_slowpath) ;  /* 0x0000001400107944 */ /* 0x001fea0003c00000 */
[----:B------:R-:W-:-:S07]  /*13f0*/  MOV R9, R0 ;  /* 0x0000000000097202 */ /* 0x000fce0000000f00 */
.L_x_44:
[----:B------:R-:W-:Y:S05]  /*1400*/  BSYNC.RECONVERGENT B2 ;  /* 0x0000000000027941 */ /* 0x000fea0003800200 */
.L_x_43:
[----:B0-----:R-:W-:Y:S01]  /*1410*/  IMAD.WIDE R14, R4, 0x4, R16 ;  /* 0x00000004040e7825 */ /* 0x001fe200078e0210 */
[----:B------:R0:W-:Y:S04]  /*1420*/  STG.E desc[UR8][R16.64], R9 ;  /* 0x0000000910007986 */ /* 0x0001e8000c101908 */
[----:B------:R-:W2:Y:S01]  /*1430*/  LDG.E R0, desc[UR8][R14.64] ;  /* 0x000000080e007981 */ /* 0x000ea2000c1e1900 */
[----:B------:R-:W-:Y:S01]  /*1440*/  BSSY.RECONVERGENT B2, `(.L_x_45) ;  /* 0x0000011000027945 */ /* 0x000fe20003800200 */
[----:B--2---:R-:W-:Y:S02]  /*1450*/  FMUL R10, R0, 1.4426950216293334961 ;  /* 0x3fb8aa3b000a7820 */ /* 0x004fe40000400000 */
[----:B------:R-:W1:Y:S03]  /*1460*/  MUFU.RCP R0, R7 ;  /* 0x0000000700007308 */ /* 0x000e660000001000 */
[----:B------:R-:W-:-:S13]  /*1470*/  FSETP.GEU.AND P0, PT, R10, -126, PT ;  /* 0xc2fc00000a00780b */ /* 0x000fda0003f0e000 */
[----:B------:R-:W-:Y:S01]  /*1480*/  @!P0 FMUL R10, R10, 0.5 ;  /* 0x3f0000000a0a8820 */ /* 0x000fe20000400000 */
[----:B-1----:R-:W-:-:S03]  /*1490*/  FFMA R11, R0, -R7, 1 ;  /* 0x3f800000000b7423 */ /* 0x002fc60000000807 */
[----:B------:R-:W1:Y:S01]  /*14a0*/  MUFU.EX2 R23, R10 ;  /* 0x0000000a00177308 */ /* 0x000e620000000800 */
[----:B------:R-:W-:Y:S01]  /*14b0*/  FFMA R0, R0, R11, R0 ;  /* 0x0000000b00007223 */ /* 0x000fe20000000000 */
[----:B-1----:R-:W-:-:S06]  /*14c0*/  @!P0 FMUL R23, R23, R23 ;  /* 0x0000001717178220 */ /* 0x002fcc0000400000 */
[----:B------:R-:W1:Y:S01]  /*14d0*/  FCHK P0, R23, R7 ;  /* 0x0000000717007302 */ /* 0x000e620000000000 */
[----:B0-----:R-:W-:-:S04]  /*14e0*/  FFMA R16, R0, R23, RZ ;  /* 0x0000001700107223 */ /* 0x001fc800000000ff */
[----:B------:R-:W-:-:S04]  /*14f0*/  FFMA R9, R16, -R7, R23 ;  /* 0x8000000710097223 */ /* 0x000fc80000000017 */
[----:B------:R-:W-:Y:S01]  /*1500*/  FFMA R9, R0, R9, R16 ;  /* 0x0000000900097223 */ /* 0x000fe20000000010 */
[----:B-1----:R-:W-:Y:S06]  /*1510*/  @!P0 BRA `(.L_x_46) ;  /* 0x00000000000c8947 */ /* 0x002fec0003800000 */
[----:B------:R-:W-:-:S07]  /*1520*/  MOV R10, 0x1540 ;  /* 0x00001540000a7802 */ /* 0x000fce0000000f00 */
[----:B------:R-:W-:Y:S05]  /*1530*/  CALL.REL.NOINC `($__internal_1_$__cuda_sm3x_div_rn_noftz_f32_slowpath) ;  /* 0x0000001000bc7944 */ /* 0x000fea0003c00000 */
[----:B------:R-:W-:-:S07]  /*1540*/  MOV R9, R0 ;  /* 0x0000000000097202 */ /* 0x000fce0000000f00 */
.L_x_46:
[----:B------:R-:W-:Y:S05]  /*1550*/  BSYNC.RECONVERGENT B2 ;  /* 0x0000000000027941 */ /* 0x000fea0003800200 */
.L_x_45:
[----:B------:R-:W-:Y:S01]  /*1560*/  IMAD.WIDE R16, R4, 0x4, R14 ;  /* 0x0000000404107825 */ /* 0x000fe200078e020e */
        /* <DEDUP_REMOVED lines=19> */
.L_x_48:
[----:B------:R-:W-:Y:S05]  /*16a0*/  BSYNC.RECONVERGENT B2 ;  /* 0x0000000000027941 */ /* 0x000fea0003800200 */
.L_x_47:
        /* <DEDUP_REMOVED lines=20> */
.L_x_50:
[----:B------:R-:W-:Y:S05]  /*17f0*/  BSYNC.RECONVERGENT B2 ;  /* 0x0000000000027941 */ /* 0x000fea0003800200 */
.L_x_49:
        /* <DEDUP_REMOVED lines=20> */
.L_x_52:
[----:B------:R-:W-:Y:S05]  /*1940*/  BSYNC.RECONVERGENT B2 ;  /* 0x0000000000027941 */ /* 0x000fea0003800200 */
.L_x_51:
        /* <DEDUP_REMOVED lines=20> */
.L_x_54:
[----:B------:R-:W-:Y:S05]  /*1a90*/  BSYNC.RECONVERGENT B2 ;  /* 0x0000000000027941 */ /* 0x000fea0003800200 */
.L_x_53:
        /* <DEDUP_REMOVED lines=20> */
.L_x_56:
[----:B------:R-:W-:Y:S05]  /*1be0*/  BSYNC.RECONVERGENT B2 ;  /* 0x0000000000027941 */ /* 0x000fea0003800200 */
.L_x_55:
        /* <DEDUP_REMOVED lines=19> */
.L_x_58:
[----:B------:R-:W-:Y:S05]  /*1d20*/  BSYNC.RECONVERGENT B2 ;  /* 0x0000000000027941 */ /* 0x000fea0003800200 */
.L_x_57:
[----:B------:R2:W-:Y:S01]  /*1d30*/  STG.E desc[UR8][R14.64], R0 ;  /* 0x000000000e007986 */ /* 0x0005e2000c101908 */
[----:B------:R-:W-:Y:S01]  /*1d40*/  LEA R3, R4, R3, 0x3 ;  /* 0x0000000304037211 */ /* 0x000fe200078e18ff */
[----:B------:R-:W-:Y:S06]  /*1d50*/  @P2 BRA `(.L_x_59) ;  /* 0xfffffff400542947 */ /* 0x000fec000383ffff */
.L_x_42:
[----:B------:R-:W-:-:S13]  /*1d60*/  ISETP.NE.AND P0, PT, R6, RZ, PT ;  /* 0x000000ff0600720c */ /* 0x000fda0003f05270 */
[----:B------:R-:W-:Y:S05]  /*1d70*/  @!P0 EXIT ;  /* 0x000000000000894d */ /* 0x000fea0003800000 */
[----:B------:R-:W0:Y:S01]  /*1d80*/  LDCU UR4, c[0x0][0x384] ;  /* 0x00007080ff0477ac */ /* 0x000e220008000800 */
[----:B------:R-:W-:Y:S01]  /*1d90*/  ISETP.GE.U32.AND P0, PT, R6, 0x4, PT ;  /* 0x000000040600780c */ /* 0x000fe20003f06070 */
[----:B0-----:R-:W-:-:S12]  /*1da0*/  ULOP3.LUT UR4, UR4, 0x3, URZ, 0xc0, !UPT ;  /* 0x0000000304047892 */ /* 0x001fd8000f8ec0ff */
[----:B------:R-:W-:Y:S05]  /*1db0*/  @!P0 BRA `(.L_x_60) ;  /* 0x0000000400648947 */ /* 0x000fea0003800000 */
[----:B------:R-:W0:Y:S01]  /*1dc0*/  LDC.64 R12, c[0x0][0x388] ;  /* 0x0000e200ff0c7b82 */ /* 0x000e220000000a00 */
[----:B------:R-:W-:-:S04]  /*1dd0*/  IMAD R3, R5, R4, R8 ;  /* 0x0000000405037224 */ /* 0x000fc800078e0208 */
[----:B0-----:R-:W-:-:S05]  /*1de0*/  IMAD.WIDE R12, R3, 0x4, R12 ;  /* 0x00000004030c7825 */ /* 0x001fca00078e020c */
[----:B--2---:R-:W2:Y:S01]  /*1df0*/  LDG.E R0, desc[UR8][R12.64] ;  /* 0x000000080c007981 */ /* 0x004ea2000c1e1900 */
[----:B------:R-:W-:Y:S01]  /*1e00*/  BSSY.RECONVERGENT B2, `(.L_x_61) ;  /* 0x0000011000027945 */ /* 0x000fe20003800200 */
[----:B--2---:R-:W-:Y:S02]  /*1e10*/  FMUL R2, R0, 1.4426950216293334961 ;  /* 0x3fb8aa3b00027820 */ /* 0x004fe40000400000 */
[----:B------:R-:W0:Y:S03]  /*1e20*/  MUFU.RCP R0, R7 ;  /* 0x0000000700007308 */ /* 0x000e260000001000 */
[----:B------:R-:W-:-:S13]  /*1e30*/  FSETP.GEU.AND P0, PT, R2, -126, PT ;  /* 0xc2fc00000200780b */ /* 0x000fda0003f0e000 */
[----:B------:R-:W-:Y:S01]  /*1e40*/  @!P0 FMUL R2, R2, 0.5 ;  /* 0x3f00000002028820 */ /* 0x000fe20000400000 */
[----:B0-----:R-:W-:-:S03]  /*1e50*/  FFMA R3, R0, -R7, 1 ;  /* 0x3f80000000037423 */ /* 0x001fc60000000807 */
[----:B------:R-:W0:Y:S01]  /*1e60*/  MUFU.EX2 R23, R2 ;  /* 0x0000000200177308 */ /* 0x000e220000000800 */
[----:B------:R-:W-:Y:S01]  /*1e70*/  FFMA R0, R0, R3, R0 ;  /* 0x0000000300007223 */ /* 0x000fe20000000000 */
[----:B0-----:R-:W-:-:S06]  /*1e80*/  @!P0 FMUL R23, R23, R23 ;  /* 0x0000001717178220 */ /* 0x001fcc0000400000 */
[----:B------:R-:W0:Y:S01]  /*1e90*/  FCHK P0, R23, R7 ;  /* 0x0000000717007302 */ /* 0x000e220000000000 */
[----:B------:R-:W-:-:S04]  /*1ea0*/  FFMA R4, R0, R23, RZ ;  /* 0x0000001700047223 */ /* 0x000fc800000000ff */
[----:B------:R-:W-:-:S04]  /*1eb0*/  FFMA R3, R4, -R7, R23 ;  /* 0x8000000704037223 */ /* 0x000fc80000000017 */
[----:B------:R-:W-:Y:S01]  /*1ec0*/  FFMA R9, R0, R3, R4 ;  /* 0x0000000300097223 */ /* 0x000fe20000000004 */
[----:B0-----:R-:W-:Y:S06]  /*1ed0*/  @!P0 BRA `(.L_x_62) ;  /* 0x00000000000c8947 */ /* 0x001fec0003800000 */
[----:B------:R-:W-:-:S07]  /*1ee0*/  MOV R10, 0x1f00 ;  /* 0x00001f00000a7802 */ /* 0x000fce0000000f00 */
[----:B------:R-:W-:Y:S05]  /*1ef0*/  CALL.REL.NOINC `($__internal_1_$__cuda_sm3x_div_rn_noftz_f32_slowpath) ;  /* 0x00000008004c7944 */ /* 0x000fea0003c00000 */
[----:B------:R-:W-:-:S07]  /*1f00*/  MOV R9, R0 ;  /* 0x0000000000097202 */ /* 0x000fce0000000f00 */
.L_x_62:
[----:B------:R-:W-:Y:S05]  /*1f10*/  BSYNC.RECONVERGENT B2 ;  /* 0x0000000000027941 */ /* 0x000fea0003800200 */
.L_x_61:
[----:B------:R-:W0:Y:S01]  /*1f20*/  LDC R3, c[0x0][0x380] ;  /* 0x0000e000ff037b82 */ /* 0x000e220000000800 */
[----:B------:R1:W-:Y:S01]  /*1f30*/  STG.E desc[UR8][R12.64], R9 ;  /* 0x000000090c007986 */ /* 0x0003e2000c101908 */
[----:B0-----:R-:W-:-:S05]  /*1f40*/  IMAD.WIDE R2, R3, 0x4, R12 ;  /* 0x0000000403027825 */ /* 0x001fca00078e020c */
[----:B------:R-:W2:Y:S01]  /*1f50*/  LDG.E R0, desc[UR8][R2.64] ;  /* 0x0000000802007981 */ /* 0x000ea2000c1e1900 */
        /* <DEDUP_REMOVED lines=11> */
[----:B-1----:R-:W-:-:S04]  /*2010*/  FFMA R9, R6, -R7, R23 ;  /* 0x8000000706097223 */ /* 0x002fc80000000017 */
[----:B------:R-:W-:Y:S01]  /*2020*/  FFMA R9, R0, R9, R6 ;  /* 0x0000000900097223 */ /* 0x000fe20000000006 */
[----:B0-----:R-:W-:Y:S06]  /*2030*/  @!P0 BRA `(.L_x_64) ;  /* 0x00000000000c8947 */ /* 0x001fec0003800000 */
[----:B------:R-:W-:-:S07]  /*2040*/  MOV R10, 0x2060 ;  /* 0x00002060000a7802 */ /* 0x000fce0000000f00 */
[----:B------:R-:W-:Y:S05]  /*2050*/  CALL.REL.NOINC `($__internal_1_$__cuda_sm3x_div_rn_noftz_f32_slowpath) ;  /* 0x0000000400f47944 */ /* 0x000fea0003c00000 */
[----:B------:R-:W-:-:S07]  /*2060*/  MOV R9, R0 ;  /* 0x0000000000097202 */ /* 0x000fce0000000f00 */
.L_x_64:
[----:B------:R-:W-:Y:S05]  /*2070*/  BSYNC.RECONVERGENT B2 ;  /* 0x0000000000027941 */ /* 0x000fea0003800200 */
.L_x_63:
        /* <DEDUP_REMOVED lines=14> */
[----:B-1----:R-:W-:-:S04]  /*2160*/  FFMA R2, R0, R23, RZ ;  /* 0x0000001700027223 */ /* 0x002fc800000000ff */
[----:B------:R-:W-:-:S04]  /*2170*/  FFMA R3, R2, -R7, R23 ;  /* 0x8000000702037223 */ /* 0x000fc80000000017 */
[----:B------:R-:W-:Y:S01]  /*2180*/  FFMA R9, R0, R3, R2 ;  /* 0x0000000300097223 */ /* 0x000fe20000000002 */
[----:B0-----:R-:W-:Y:S06]  /*2190*/  @!P0 BRA `(.L_x_66) ;  /* 0x00000000000c8947 */ /* 0x001fec0003800000 */
[----:B------:R-:W-:-:S07]  /*21a0*/  MOV R10, 0x21c0 ;  /* 0x000021c0000a7802 */ /* 0x000fce0000000f00 */
[----:B------:R-:W-:Y:S05]  /*21b0*/  CALL.REL.NOINC `($__internal_1_$__cuda_sm3x_div_rn_noftz_f32_slowpath) ;  /* 0x00000004009c7944 */ /* 0x000fea0003c00000 */
[----:B------:R-:W-:-:S07]  /*21c0*/  MOV R9, R0 ;  /* 0x0000000000097202 */ /* 0x000fce0000000f00 */
.L_x_66:
[----:B------:R-:W-:Y:S05]  /*21d0*/  BSYNC.RECONVERGENT B2 ;  /* 0x0000000000027941 */ /* 0x000fea0003800200 */
.L_x_65:
        /* <DEDUP_REMOVED lines=20> */
.L_x_68:
[----:B------:R-:W-:Y:S05]  /*2320*/  BSYNC.RECONVERGENT B2 ;  /* 0x0000000000027941 */ /* 0x000fea0003800200 */
.L_x_67:
[----:B------:R0:W-:Y:S01]  /*2330*/  STG.E desc[UR8][R2.64], R0 ;  /* 0x0000000002007986 */ /* 0x0001e2000c101908 */
[----:B------:R-:W-:-:S07]  /*2340*/  IADD3 R5, PT, PT, R5, 0x4, RZ ;  /* 0x0000000405057810 */ /* 0x000fce0007ffe0ff */
.L_x_60:
[----:B------:R-:W-:-:S13]  /*2350*/  ISETP.NE.AND P0, PT, RZ, UR4, PT ;  /* 0x00000004ff007c0c */ /* 0x000fda000bf05270 */
[----:B------:R-:W-:Y:S05]  /*2360*/  @!P0 EXIT ;  /* 0x000000000000894d */ /* 0x000fea0003800000 */
[----:B------:R-:W-:-:S09]  /*2370*/  UISETP.NE.AND UP0, UPT, UR4, 0x1, UPT ;  /* 0x000000010400788c */ /* 0x000fd2000bf05270 */
[----:B------:R-:W-:Y:S05]  /*2380*/  BRA.U !UP0, `(.L_x_69) ;  /* 0x0000000108b87547 */ /* 0x000fea000b800000 */
[----:B0-----:R-:W0:Y:S01]  /*2390*/  LDC.64 R2, c[0x0][0x388] ;  /* 0x0000e200ff027b82 */ /* 0x001e220000000a00 */
[----:B------:R-:W1:Y:S02]  /*23a0*/  LDCU UR4, c[0x0][0x380] ;  /* 0x00007000ff0477ac */ /* 0x000e640008000800 */
[----:B-1----:R-:W-:-:S04]  /*23b0*/  IMAD R9, R5, UR4, R8 ;  /* 0x0000000405097c24 */ /* 0x002fc8000f8e0208 */
        /* <DEDUP_REMOVED lines=19> */
.L_x_71:
[----:B------:R-:W-:Y:S05]  /*24f0*/  BSYNC.RECONVERGENT B2 ;  /* 0x0000000000027941 */ /* 0x000fea0003800200 */
.L_x_70:
        /* <DEDUP_REMOVED lines=20> */
.L_x_73:
[----:B------:R-:W-:Y:S05]  /*2640*/  BSYNC.RECONVERGENT B2 ;  /* 0x0000000000027941 */ /* 0x000fea0003800200 */
.L_x_72:
[----:B------:R1:W-:Y:S01]  /*2650*/  STG.E desc[UR8][R12.64], R0 ;  /* 0x000000000c007986 */ /* 0x0003e2000c101908 */
[----:B------:R-:W-:-:S07]  /*2660*/  IADD3 R5, PT, PT, R5, 0x2, RZ ;  /* 0x0000000205057810 */ /* 0x000fce0007ffe0ff */
.L_x_69:
[----:B012---:R-:W0:Y:S02]  /*2670*/  LDC R0, c[0x0][0x384] ;  /* 0x0000e100ff007b82 */ /* 0x007e240000000800 */
[----:B0-----:R-:W-:-:S04]  /*2680*/  LOP3.LUT R0, R0, 0x1, RZ, 0xc0, !PT ;  /* 0x0000000100007812 */ /* 0x001fc800078ec0ff */
[----:B------:R-:W-:-:S13]  /*2690*/  ISETP.NE.U32.AND P0, PT, R0, 0x1, PT ;  /* 0x000000010000780c */ /* 0x000fda0003f05070 */
[----:B------:R-:W-:Y:S05]  /*26a0*/  @P0 EXIT ;  /* 0x000000000000094d */ /* 0x000fea0003800000 */
[----:B------:R-:W0:Y:S01]  /*26b0*/  LDC.64 R2, c[0x0][0x388] ;  /* 0x0000e200ff027b82 */ /* 0x000e220000000a00 */
[----:B------:R-:W1:Y:S02]  /*26c0*/  LDCU UR4, c[0x0][0x380] ;  /* 0x00007000ff0477ac */ /* 0x000e640008000800 */
[----:B-1----:R-:W-:-:S04]  /*26d0*/  IMAD R5, R5, UR4, R8 ;  /* 0x0000000405057c24 */ /* 0x002fc8000f8e0208 */
        /* <DEDUP_REMOVED lines=18> */
.L_x_75:
[----:B------:R-:W-:Y:S05]  /*2800*/  BSYNC.RECONVERGENT B2 ;  /* 0x0000000000027941 */ /* 0x000fea0003800200 */
.L_x_74:
[----:B------:R-:W-:Y:S01]  /*2810*/  STG.E desc[UR8][R2.64], R0 ;  /* 0x0000000002007986 */ /* 0x000fe2000c101908 */
[----:B------:R-:W-:Y:S05]  /*2820*/  EXIT ;  /* 0x000000000000794d */ /* 0x000fea0003800000 */
        .weak           $__internal_1_$__cuda_sm3x_div_rn_noftz_f32_slowpath
        .type           $__internal_1_$__cuda_sm3x_div_rn_noftz_f32_slowpath,@function
        .size           $__internal_1_$__cuda_sm3x_div_rn_noftz_f32_slowpath,(.L_x_122 - $__internal_1_$__cuda_sm3x_div_rn_noftz_f32_slowpath)
$__internal_1_$__cuda_sm3x_div_rn_noftz_f32_slowpath:
[----:B------:R-:W-:Y:S01]  /*2830*/  SHF.R.U32.HI R9, RZ, 0x17, R7 ;  /* 0x00000017ff097819 */ /* 0x000fe20000011607 */
[----:B------:R-:W-:Y:S01]  /*2840*/  BSSY.RECONVERGENT B0, `(.L_x_76) ;  /* 0x0000063000007945 */ /* 0x000fe20003800200 */
[----:B------:R-:W-:Y:S02]  /*2850*/  SHF.R.U32.HI R18, RZ, 0x17, R23 ;  /* 0x00000017ff127819 */ /* 0x000fe40000011617 */
[----:B------:R-:W-:Y:S02]  /*2860*/  LOP3.LUT R9, R9, 0xff, RZ, 0xc0, !PT ;  /* 0x000000ff09097812 */ /* 0x000fe400078ec0ff */
[----:B------:R-:W-:Y:S02]  /*2870*/  LOP3.LUT R18, R18, 0xff, RZ, 0xc0, !PT ;  /* 0x000000ff12127812 */ /* 0x000fe400078ec0ff */
[----:B------:R-:W-:Y:S02]  /*2880*/  IADD3 R0, PT, PT, R9, -0x1, RZ ;  /* 0xffffffff09007810 */ /* 0x000fe40007ffe0ff */
[----:B------:R-:W-:-:S02]  /*2890*/  IADD3 R19, PT, PT, R18, -0x1, RZ ;  /* 0xffffffff12137810 */ /* 0x000fc40007ffe0ff */
[----:B------:R-:W-:Y:S02]  /*28a0*/  ISETP.GT.U32.AND P0, PT, R0, 0xfd, PT ;  /* 0x000000fd0000780c */ /* 0x000fe40003f04070 */
[----:B------:R-:W-:Y:S02]  /*28b0*/  MOV R20, R7 ;  /* 0x0000000700147202 */ /* 0x000fe40000000f00 */
[----:B------:R-:W-:-:S13]  /*28c0*/  ISETP.GT.U32.OR P0, PT, R19, 0xfd, P0 ;  /* 0x000000fd1300780c */ /* 0x000fda0000704470 */
[----:B------:R-:W-:Y:S01]  /*28d0*/  @!P0 MOV R11, RZ ;  /* 0x000000ff000b8202 */ /* 0x000fe20000000f00 */
[----:B------:R-:W-:Y:S06]  /*28e0*/  @!P0 BRA `(.L_x_77) ;  /* 0x00000000005c8947 */ /* 0x000fec0003800000 */
[----:B------:R-:W-:Y:S02]  /*28f0*/  FSETP.GTU.FTZ.AND P0, PT, |R23|, +INF , PT ;  /* 0x7f8000001700780b */ /* 0x000fe40003f1c200 */
[----:B------:R-:W-:-:S04]  /*2900*/  FSETP.GTU.FTZ.AND P1, PT, |R7|, +INF , PT ;  /* 0x7f8000000700780b */ /* 0x000fc80003f3c200 */
[----:B------:R-:W-:-:S13]  /*2910*/  PLOP3.LUT P0, PT, P0, P1, PT, 0xf8, 0x8f ;  /* 0x00000000008f781c */ /* 0x000fda0000703f70 */
[----:B------:R-:W-:Y:S05]  /*2920*/  @P0 BRA `(.L_x_78) ;  /* 0x00000004004c0947 */ /* 0x000fea0003800000 */
[----:B------:R-:W-:-:S13]  /*2930*/  LOP3.LUT P0, RZ, R20, 0x7fffffff, R23, 0xc8, !PT ;  /* 0x7fffffff14ff7812 */ /* 0x000fda000780c817 */
[----:B------:R-:W-:Y:S05]  /*2940*/  @!P0 BRA `(.L_x_79) ;  /* 0x00000004003c8947 */ /* 0x000fea0003800000 */
[----:B------:R-:W-:Y:S02]  /*2950*/  FSETP.NEU.FTZ.AND P0, PT, |R23|, +INF , PT ;  /* 0x7f8000001700780b */ /* 0x000fe40003f1d200 */
        /* <DEDUP_REMOVED lines=11> */
[----:B------:R-:W-:Y:S01]  /*2a10*/  @P0 MOV R11, RZ ;  /* 0x000000ff000b0202 */ /* 0x000fe20000000f00 */
[----:B------:R-:W-:Y:S01]  /*2a20*/  @!P0 FFMA R23, R23, 1.84467440737095516160e+19, RZ ;  /* 0x5f80000017178823 */ /* 0x000fe200000000ff */
[----:B------:R-:W-:Y:S01]  /*2a30*/  @!P0 MOV R11, 0xffffffc0 ;  /* 0xffffffc0000b8802 */ /* 0x000fe20000000f00 */
[----:B------:R-:W-:-:S03]  /*2a40*/  @!P1 FFMA R20, R7, 1.84467440737095516160e+19, RZ ;  /* 0x5f80000007149823 */ /* 0x000fc600000000ff */
[----:B------:R-:W-:-:S07]  /*2a50*/  @!P1 IADD3 R11, PT, PT, R11, 0x40, RZ ;  /* 0x000000400b0b9810 */ /* 0x000fce0007ffe0ff */
.L_x_77:
[----:B------:R-:W-:Y:S01]  /*2a60*/  LEA R19, R9, 0xc0800000, 0x17 ;  /* 0xc080000009137811 */ /* 0x000fe200078eb8ff */
[----:B------:R-:W-:Y:S01]  /*2a70*/  BSSY.RECONVERGENT B1, `(.L_x_82) ;  /* 0x0000036000017945 */ /* 0x000fe20003800200 */
[----:B------:R-:W-:Y:S02]  /*2a80*/  IADD3 R18, PT, PT, R18, -0x7f, RZ ;  /* 0xffffff8112127810 */ /* 0x000fe40007ffe0ff */
[----:B------:R-:W-:-:S03]  /*2a90*/  IADD3 R24, PT, PT, -R19, R20, RZ ;  /* 0x0000001413187210 */ /* 0x000fc60007ffe1ff */
[----:B------:R-:W-:Y:S01]  /*2aa0*/  IMAD R0, R18, -0x800000, R23 ;  /* 0xff80000012007824 */ /* 0x000fe200078e0217 */
[----:B------:R-:W0:Y:S01]  /*2ab0*/  MUFU.RCP R20, R24 ;  /* 0x0000001800147308 */ /* 0x000e220000001000 */
[----:B------:R-:W-:Y:S01]  /*2ac0*/  FADD.FTZ R21, -R24, -RZ ;  /* 0x800000ff18157221 */ /* 0x000fe20000010100 */
[----:B------:R-:W-:-:S04]  /*2ad0*/  IADD3 R18, PT, PT, R18, 0x7f, -R9 ;  /* 0x0000007f12127810 */ /* 0x000fc80007ffe809 */
[----:B------:R-:W-:Y:S01]  /*2ae0*/  IADD3 R11, PT, PT, R18, R11, RZ ;  /* 0x0000000b120b7210 */ /* 0x000fe20007ffe0ff */
[----:B0-----:R-:W-:-:S04]  /*2af0*/  FFMA R19, R20, R21, 1 ;  /* 0x3f80000014137423 */ /* 0x001fc80000000015 */
[----:B------:R-:W-:-:S04]  /*2b00*/  FFMA R19, R20, R19, R20 ;  /* 0x0000001314137223 */ /* 0x000fc80000000014 */
[----:B------:R-:W-:-:S04]  /*2b10*/  FFMA R20, R0, R19, RZ ;  /* 0x0000001300147223 */ /* 0x000fc800000000ff */
[----:B------:R-:W-:-:S04]  /*2b20*/  FFMA R22, R21, R20, R0 ;  /* 0x0000001415167223 */ /* 0x000fc80000000000 */
[----:B------:R-:W-:-:S04]  /*2b30*/  FFMA R22, R19, R22, R20 ;  /* 0x0000001613167223 */ /* 0x000fc80000000014 */
[----:B------:R-:W-:-:S04]  /*2b40*/  FFMA R21, R21, R22, R0 ;  /* 0x0000001615157223 */ /* 0x000fc80000000000 */
[----:B------:R-:W-:-:S05]  /*2b50*/  FFMA R0, R19, R21, R22 ;  /* 0x0000001513007223 */ /* 0x000fca0000000016 */
[----:B------:R-:W-:-:S04]  /*2b60*/  SHF.R.U32.HI R9, RZ, 0x17, R0 ;  /* 0x00000017ff097819 */ /* 0x000fc80000011600 */
[----:B------:R-:W-:-:S04]  /*2b70*/  LOP3.LUT R18, R9, 0xff, RZ, 0xc0, !PT ;  /* 0x000000ff09127812 */ /* 0x000fc800078ec0ff */
[----:B------:R-:W-:-:S04]  /*2b80*/  IADD3 R9, PT, PT, R18, R11, RZ ;  /* 0x0000000b12097210 */ /* 0x000fc80007ffe0ff */
[----:B------:R-:W-:-:S04]  /*2b90*/  IADD3 R18, PT, PT, R9, -0x1, RZ ;  /* 0xffffffff09127810 */ /* 0x000fc80007ffe0ff */
        /* <DEDUP_REMOVED lines=9> */
[CCC-:B------:R-:W-:Y:S01]  /*2c30*/  FFMA.RZ R11, R19.reuse, R21.reuse, R22.reuse ;  /* 0x00000015130b7223 */ /* 0x1c0fe2000000c016 */
[CCC-:B------:R-:W-:Y:S01]  /*2c40*/  FFMA.RP R18, R19.reuse, R21.reuse, R22.reuse ;  /* 0x0000001513127223 */ /* 0x1c0fe20000008016 */
[----:B------:R-:W-:Y:S01]  /*2c50*/  FFMA.RM R21, R19, R21, R22 ;  /* 0x0000001513157223 */ /* 0x000fe20000004016 */
[----:B------:R-:W-:Y:S02]  /*2c60*/  IADD3 R19, PT, PT, R9, 0x20, RZ ;  /* 0x0000002009137810 */ /* 0x000fe40007ffe0ff */
[----:B------:R-:W-:Y:S02]  /*2c70*/  LOP3.LUT R11, R11, 0x7fffff, RZ, 0xc0, !PT ;  /* 0x007fffff0b0b7812 */ /* 0x000fe400078ec0ff */
[----:B------:R-:W-:Y:S02]  /*2c80*/  ISETP.NE.AND P3, PT, R9, RZ, PT ;  /* 0x000000ff0900720c */ /* 0x000fe40003f65270 */
[----:B------:R-:W-:Y:S02]  /*2c90*/  LOP3.LUT R20, R11, 0x800000, RZ, 0xfc, !PT ;  /* 0x008000000b147812 */ /* 0x000fe400078efcff */
[----:B------:R-:W-:-:S02]  /*2ca0*/  ISETP.NE.AND P1, PT, R9, RZ, PT ;  /* 0x000000ff0900720c */ /* 0x000fc40003f25270 */
[----:B------:R-:W-:Y:S02]  /*2cb0*/  IADD3 R9, PT, PT, -R9, RZ, RZ ;  /* 0x000000ff09097210 */ /* 0x000fe40007ffe1ff */
[----:B------:R-:W-:Y:S02]  /*2cc0*/  SHF.L.U32 R19, R20, R19, RZ ;  /* 0x0000001314137219 */ /* 0x000fe400000006ff */
[----:B------:R-:W-:Y:S02]  /*2cd0*/  FSETP.NEU.FTZ.AND P0, PT, R18, R21, PT ;  /* 0x000000151200720b */ /* 0x000fe40003f1d000 */
[----:B------:R-:W-:Y:S02]  /*2ce0*/  SEL R9, R9, RZ, P3 ;  /* 0x000000ff09097207 */ /* 0x000fe40001800000 */
[----:B------:R-:W-:Y:S02]  /*2cf0*/  ISETP.NE.AND P1, PT, R19, RZ, P1 ;  /* 0x000000ff1300720c */ /* 0x000fe40000f25270 */
[----:B------:R-:W-:-:S02]  /*2d00*/  SHF.R.U32.HI R20, RZ, R9, R20 ;  /* 0x00000009ff147219 */ /* 0x000fc40000011614 */
[----:B------:R-:W-:Y:S02]  /*2d10*/  PLOP3.LUT P0, PT, P0, P1, PT, 0xf8, 0x8f ;  /* 0x00000000008f781c */ /* 0x000fe40000703f70 */
[----:B------:R-:W-:Y:S02]  /*2d20*/  SHF.R.U32.HI R11, RZ, 0x1, R20 ;  /* 0x00000001ff0b7819 */ /* 0x000fe40000011614 */
[----:B------:R-:W-:-:S04]  /*2d30*/  SEL R18, RZ, 0x1, !P0 ;  /* 0x00000001ff127807 */ /* 0x000fc80004000000 */
[----:B------:R-:W-:-:S04]  /*2d40*/  LOP3.LUT R9, R18, 0x1, R11, 0xf8, !PT ;  /* 0x0000000112097812 */ /* 0x000fc800078ef80b */
[----:B------:R-:W-:-:S04]  /*2d50*/  LOP3.LUT R20, R9, R20, RZ, 0xc0, !PT ;  /* 0x0000001409147212 */ /* 0x000fc800078ec0ff */
[----:B------:R-:W-:-:S04]  /*2d60*/  IADD3 R11, PT, PT, R11, R20, RZ ;  /* 0x000000140b0b7210 */ /* 0x000fc80007ffe0ff */
[----:B------:R-:W-:Y:S01]  /*2d70*/  LOP3.LUT R0, R11, R0, RZ, 0xfc, !PT ;  /* 0x000000000b007212 */ /* 0x000fe200078efcff */
[----:B------:R-:W-:Y:S06]  /*2d80*/  BRA `(.L_x_85) ;  /* 0x0000000000107947 */ /* 0x000fec0003800000 */
.L_x_84:
[----:B------:R-:W-:-:S04]  /*2d90*/  LOP3.LUT R0, R0, 0x80000000, RZ, 0xc0, !PT ;  /* 0x8000000000007812 */ /* 0x000fc800078ec0ff */
[----:B------:R-:W-:Y:S01]  /*2da0*/  LOP3.LUT R0, R0, 0x7f800000, RZ, 0xfc, !PT ;  /* 0x7f80000000007812 */ /* 0x000fe200078efcff */
[----:B------:R-:W-:Y:S06]  /*2db0*/  BRA `(.L_x_85) ;  /* 0x0000000000047947 */ /* 0x000fec0003800000 */
.L_x_83:
[----:B------:R-:W-:-:S07]  /*2dc0*/  LEA R0, R11, R0, 0x17 ;  /* 0x000000000b007211 */ /* 0x000fce00078eb8ff */
.L_x_85:
[----:B------:R-:W-:Y:S05]  /*2dd0*/  BSYNC.RECONVERGENT B1 ;  /* 0x0000000000017941 */ /* 0x000fea0003800200 */
.L_x_82:
[----:B------:R-:W-:Y:S05]  /*2de0*/  BRA `(.L_x_86) ;  /* 0x0000000000207947 */ /* 0x000fea0003800000 */
.L_x_81:
[----:B------:R-:W-:-:S04]  /*2df0*/  LOP3.LUT R20, R20, 0x80000000, R23, 0x48, !PT ;  /* 0x8000000014147812 */ /* 0x000fc800078e4817 */
[----:B------:R-:W-:Y:S01]  /*2e00*/  LOP3.LUT R0, R20, 0x7f800000, RZ, 0xfc, !PT ;  /* 0x7f80000014007812 */ /* 0x000fe200078efcff */
[----:B------:R-:W-:Y:S06]  /*2e10*/  BRA `(.L_x_86) ;  /* 0x0000000000147947 */ /* 0x000fec0003800000 */
.L_x_80:
[----:B------:R-:W-:Y:S01]  /*2e20*/  LOP3.LUT R0, R20, 0x80000000, R23, 0x48, !PT ;  /* 0x8000000014007812 */ /* 0x000fe200078e4817 */
[----:B------:R-:W-:Y:S06]  /*2e30*/  BRA `(.L_x_86) ;  /* 0x00000000000c7947 */ /* 0x000fec0003800000 */
.L_x_79:
[----:B------:R-:W0:Y:S01]  /*2e40*/  MUFU.RSQ R0, -QNAN ;  /* 0xffc0000000007908 */ /* 0x000e220000001400 */
[----:B------:R-:W-:Y:S05]  /*2e50*/  BRA `(.L_x_86) ;  /* 0x0000000000047947 */ /* 0x000fea0003800000 */
.L_x_78:
[----:B------:R-:W-:-:S07]  /*2e60*/  FADD.FTZ R0, R23, R7 ;  /* 0x0000000717007221 */ /* 0x000fce0000010000 */
.L_x_86:
[----:B------:R-:W-:Y:S05]  /*2e70*/  BSYNC.RECONVERGENT B0 ;  /* 0x0000000000007941 */ /* 0x000fea0003800200 */
.L_x_76:
[----:B------:R-:W-:-:S04]  /*2e80*/  HFMA2 R11, -RZ, RZ, 0, 0 ;  /* 0x00000000ff0b7431 */ /* 0x000fc800000001ff */
[----:B0-----:R-:W-:Y:S05]  /*2e90*/  RET.REL.NODEC R10 `(_Z7softMaxiiPf) ;  /* 0xffffffd00a587950 */ /* 0x001fea0003c3ffff */
.L_x_87:
        /* <DEDUP_REMOVED lines=14> */
.L_x_122:


//--------------------- .text._Z10biasDerivsiiPfS_ --------------------------
	.section	.text._Z10biasDerivsiiPfS_,"ax",@progbits
	.align	128
        .global         _Z10biasDerivsiiPfS_
        .type           _Z10biasDerivsiiPfS_,@function
        .size           _Z10biasDerivsiiPfS_,(.L_x_123 - _Z10biasDerivsiiPfS_)
        .other          _Z10biasDerivsiiPfS_,@"STO_CUDA_ENTRY STV_DEFAULT"
_Z10biasDerivsiiPfS_:
.text._Z10biasDerivsiiPfS_:
[----:B------:R-:W-:Y:S01]  /*0000*/  LDC R1, c[0x0][0x37c] ;  /* 0x0000df00ff017b82 */ /* 0x000fe20000000800 */
[----:B------:R-:W0:Y:S07]  /*0010*/  S2R R3, SR_TID.X ;  /* 0x0000000000037919 */ /* 0x000e2e0000002100 */
[----:B------:R-:W0:Y:S01]  /*0020*/  S2UR UR4, SR_CTAID.X ;  /* 0x00000000000479c3 */ /* 0x000e220000002500 */
[----:B------:R-:W1:Y:S07]  /*0030*/  LDCU UR5, c[0x0][0x380] ;  /* 0x00007000ff0577ac */ /* 0x000e6e0008000800 */
[----:B------:R-:W0:Y:S02]  /*0040*/  LDC R2, c[0x0][0x360] ;  /* 0x0000d800ff027b82 */ /* 0x000e240000000800 */
[----:B0-----:R-:W-:-:S05]  /*0050*/  IMAD R2, R2, UR4, R3 ;  /* 0x0000000402027c24 */ /* 0x001fca000f8e0203 */
[----:B-1----:R-:W-:-:S13]  /*0060*/  ISETP.GE.AND P0, PT, R2, UR5, PT ;  /* 0x0000000502007c0c */ /* 0x002fda000bf06270 */
[----:B------:R-:W-:Y:S05]  /*0070*/  @P0 EXIT ;  /* 0x000000000000094d */ /* 0x000fea0003800000 */
[----:B------:R-:W0:Y:S01]  /*0080*/  LDCU UR12, c[0x0][0x384] ;  /* 0x00007080ff0c77ac */ /* 0x000e220008000800 */
[----:B------:R-:W-:Y:S01]  /*0090*/  HFMA2 R3, -RZ, RZ, 0, 0 ;  /* 0x00000000ff037431 */ /* 0x000fe200000001ff */
[----:B------:R-:W1:Y:S01]  /*00a0*/  LDCU.64 UR10, c[0x0][0x358] ;  /* 0x00006b00ff0a77ac */ /* 0x000e620008000a00 */
[----:B0-----:R-:W-:-:S09]  /*00b0*/  UISETP.GE.AND UP0, UPT, UR12, 0x1, UPT ;  /* 0x000000010c00788c */ /* 0x001fd2000bf06270 */
[----:B-1----:R-:W-:Y:S05]  /*00c0*/  BRA.U !UP0, `(.L_x_88) ;  /* 0x0000000508a87547 */ /* 0x002fea000b800000 */
[----:B------:R-:W-:Y:S02]  /*00d0*/  UISETP.GE.U32.AND UP1, UPT, UR12, 0x10, UPT ;  /* 0x000000100c00788c */ /* 0x000fe4000bf26070 */
[----:B------:R-:W-:Y:S01]  /*00e0*/  IMAD R0, R2, UR12, RZ ;  /* 0x0000000c02007c24 */ /* 0x000fe2000f8e02ff */
[----:B------:R-:W-:Y:S01]  /*00f0*/  ULOP3.LUT UR8, UR12, 0xf, URZ, 0xc0, !UPT ;  /* 0x0000000f0c087892 */ /* 0x000fe2000f8ec0ff */
[----:B------:R-:W-:Y:S01]  /*0100*/  IMAD.MOV.U32 R3, RZ, RZ, RZ ;  /* 0x000000ffff037224 */ /* 0x000fe200078e00ff */
[----:B------:R-:W-:Y:S02]  /*0110*/  UMOV UR4, URZ ;  /* 0x000000ff00047c82 */ /* 0x000fe40008000000 */
[----:B------:R-:W-:Y:S02]  /*0120*/  UISETP.NE.AND UP0, UPT, UR8, URZ, UPT ;  /* 0x000000ff0800728c */ /* 0x000fe4000bf05270 */
[----:B------:R-:W-:Y:S09]  /*0130*/  BRA.U !UP1, `(.L_x_89) ;  /* 0x0000000109b87547 */ /* 0x000ff2000b800000 */
[----:B------:R-:W0:Y:S01]  /*0140*/  LDCU.64 UR6, c[0x0][0x388] ;  /* 0x00007100ff0677ac */ /* 0x000e220008000a00 */
[----:B------:R-:W-:Y:S01]  /*0150*/  MOV R3, RZ ;  /* 0x000000ff00037202 */ /* 0x000fe20000000f00 */
[----:B------:R-:W-:Y:S01]  /*0160*/  IMAD.MOV.U32 R6, RZ, RZ, R0 ;  /* 0x000000ffff067224 */ /* 0x000fe200078e0000 */
[----:B------:R-:W-:-:S04]  /*0170*/  ULOP3.LUT UR4, UR12, 0x7ffffff0, URZ, 0xc0, !UPT ;  /* 0x7ffffff00c047892 */ /* 0x000fc8000f8ec0ff */
[----:B------:R-:W-:Y:S02]  /*0180*/  UIADD3 UR9, UPT, UPT, -UR4, URZ, URZ ;  /* 0x000000ff04097290 */ /* 0x000fe4000fffe1ff */
[----:B0-----:R-:W-:-:S04]  /*0190*/  UIADD3 UR5, UP1, UPT, UR6, 0x20, URZ ;  /* 0x0000002006057890 */ /* 0x001fc8000ff3e0ff */
[----:B------:R-:W-:-:S12]  /*01a0*/  UIADD3.X UR6, UPT, UPT, URZ, UR7, URZ, UP1, !UPT ;  /* 0x00000007ff067290 */ /* 0x000fd80008ffe4ff */
.L_x_90:
[----:B------:R-:W-:Y:S01]  /*01b0*/  MOV R4, UR5 ;  /* 0x0000000500047c02 */ /* 0x000fe20008000f00 */
[----:B------:R-:W-:-:S04]  /*01c0*/  IMAD.U32 R5, RZ, RZ, UR6 ;  /* 0x00000006ff057e24 */ /* 0x000fc8000f8e00ff */
[----:B------:R-:W-:-:S05]  /*01d0*/  IMAD.WIDE R4, R6, 0x4, R4 ;  /* 0x0000000406047825 */ /* 0x000fca00078e0204 */
[----:B------:R-:W2:Y:S04]  /*01e0*/  LDG.E R16, desc[UR10][R4.64+-0x20] ;  /* 0xffffe00a04107981 */ /* 0x000ea8000c1e1900 */
[----:B------:R-:W3:Y:S04]  /*01f0*/  LDG.E R15, desc[UR10][R4.64+-0x1c] ;  /* 0xffffe40a040f7981 */ /* 0x000ee8000c1e1900 */
[----:B------:R-:W4:Y:S04]  /*0200*/  LDG.E R18, desc[UR10][R4.64+-0x18] ;  /* 0xffffe80a04127981 */ /* 0x000f28000c1e1900 */
[----:B------:R-:W5:Y:S04]  /*0210*/  LDG.E R20, desc[UR10][R4.64+-0x14] ;  /* 0xffffec0a04147981 */ /* 0x000f68000c1e1900 */
        /* <DEDUP_REMOVED lines=11> */
[----:B------:R-:W5:Y:S01]  /*02d0*/  LDG.E R14, desc[UR10][R4.64+0x1c] ;  /* 0x00001c0a040e7981 */ /* 0x000f62000c1e1900 */
[----:B------:R-:W-:Y:S01]  /*02e0*/  UIADD3 UR9, UPT, UPT, UR9, 0x10, URZ ;  /* 0x0000001009097890 */ /* 0x000fe2000fffe0ff */
[----:B------:R-:W-:-:S03]  /*02f0*/  IADD3 R6, PT, PT, R6, 0x10, RZ ;  /* 0x0000001006067810 */ /* 0x000fc60007ffe0ff */
[----:B------:R-:W-:Y:S01]  /*0300*/  UISETP.NE.AND UP1, UPT, UR9, URZ, UPT ;  /* 0x000000ff0900728c */ /* 0x000fe2000bf25270 */
[----:B--2---:R-:W-:-:S04]  /*0310*/  FADD R16, R16, R3 ;  /* 0x0000000310107221 */ /* 0x004fc80000000000 */
[----:B---3--:R-:W-:-:S04]  /*0320*/  FADD R15, R16, R15 ;  /* 0x0000000f100f7221 */ /* 0x008fc80000000000 */
[----:B----4-:R-:W-:-:S04]  /*0330*/  FADD R15, R15, R18 ;  /* 0x000000120f0f7221 */ /* 0x010fc80000000000 */
[----:B-----5:R-:W-:-:S04]  /*0340*/  FADD R15, R15, R20 ;  /* 0x000000140f0f7221 */ /* 0x020fc80000000000 */
[----:B------:R-:W-:-:S04]  /*0350*/  FADD R15, R15, R22 ;  /* 0x000000160f0f7221 */ /* 0x000fc80000000000 */
        /* <DEDUP_REMOVED lines=10> */
[----:B------:R-:W-:Y:S01]  /*0400*/  FADD R3, R7, R14 ;  /* 0x0000000e07037221 */ /* 0x000fe20000000000 */
[----:B------:R-:W-:Y:S06]  /*0410*/  BRA.U UP1, `(.L_x_90) ;  /* 0xfffffffd01647547 */ /* 0x000fec000b83ffff */
.L_x_89:
[----:B------:R-:W-:Y:S05]  /*0420*/  BRA.U !UP0, `(.L_x_88) ;  /* 0x0000000108d07547 */ /* 0x000fea000b800000 */
[----:B------:R-:W-:Y:S02]  /*0430*/  UISETP.GE.U32.AND UP0, UPT, UR8, 0x8, UPT ;  /* 0x000000080800788c */ /* 0x000fe4000bf06070 */
[----:B------:R-:W-:-:S04]  /*0440*/  ULOP3.LUT UR6, UR12, 0x7, URZ, 0xc0, !UPT ;  /* 0x000000070c067892 */ /* 0x000fc8000f8ec0ff */
[----:B------:R-:W-:-:S03]  /*0450*/  UISETP.NE.AND UP1, UPT, UR6, URZ, UPT ;  /* 0x000000ff0600728c */ /* 0x000fc6000bf25270 */
[----:B------:R-:W-:Y:S08]  /*0460*/  BRA.U !UP0, `(.L_x_91) ;  /* 0x0000000108507547 */ /* 0x000ff0000b800000 */
[----:B------:R-:W0:Y:S01]  /*0470*/  LDC.64 R4, c[0x0][0x388] ;  /* 0x0000e200ff047b82 */ /* 0x000e220000000a00 */
[----:B------:R-:W-:-:S04]  /*0480*/  VIADD R7, R0, UR4 ;  /* 0x0000000400077c36 */ /* 0x000fc80008000000 */
[----:B0-----:R-:W-:-:S05]  /*0490*/  IMAD.WIDE R4, R7, 0x4, R4 ;  /* 0x0000000407047825 */ /* 0x001fca00078e0204 */
[----:B------:R-:W2:Y:S04]  /*04a0*/  LDG.E R6, desc[UR10][R4.64] ;  /* 0x0000000a04067981 */ /* 0x000ea8000c1e1900 */
[----:B------:R-:W3:Y:S04]  /*04b0*/  LDG.E R7, desc[UR10][R4.64+0x4] ;  /* 0x0000040a04077981 */ /* 0x000ee8000c1e1900 */
[----:B------:R-:W4:Y:S04]  /*04c0*/  LDG.E R9, desc[UR10][R4.64+0x8] ;  /* 0x0000080a04097981 */ /* 0x000f28000c1e1900 */
[----:B------:R-:W5:Y:S04]  /*04d0*/  LDG.E R11, desc[UR10][R4.64+0xc] ;  /* 0x00000c0a040b7981 */ /* 0x000f68000c1e1900 */
[----:B------:R-:W5:Y:S04]  /*04e0*/  LDG.E R13, desc[UR10][R4.64+0x10] ;  /* 0x0000100a040d7981 */ /* 0x000f68000c1e1900 */
[----:B------:R-:W5:Y:S04]  /*04f0*/  LDG.E R15, desc[UR10][R4.64+0x14] ;  /* 0x0000140a040f7981 */ /* 0x000f68000c1e1900 */
[----:B------:R-:W5:Y:S04]  /*0500*/  LDG.E R17, desc[UR10][R4.64+0x18] ;  /* 0x0000180a04117981 */ /* 0x000f68000c1e1900 */
[----:B------:R-:W5:Y:S01]  /*0510*/  LDG.E R19, desc[UR10][R4.64+0x1c] ;  /* 0x00001c0a04137981 */ /* 0x000f62000c1e1900 */
[----:B------:R-:W-:Y:S01]  /*0520*/  UIADD3 UR4, UPT, UPT, UR4, 0x8, URZ ;  /* 0x0000000804047890 */ /* 0x000fe2000fffe0ff */
[----:B--2---:R-:W-:-:S04]  /*0530*/  FADD R6, R3, R6 ;  /* 0x0000000603067221 */ /* 0x004fc80000000000 */
[----:B---3--:R-:W-:-:S04]  /*0540*/  FADD R6, R6, R7 ;  /* 0x0000000706067221 */ /* 0x008fc80000000000 */
[----:B----4-:R-:W-:-:S04]  /*0550*/  FADD R6, R6, R9 ;  /* 0x0000000906067221 */ /* 0x010fc80000000000 */
[----:B-----5:R-:W-:-:S04]  /*0560*/  FADD R6, R6, R11 ;  /* 0x0000000b06067221 */ /* 0x020fc80000000000 */
[----:B------:R-:W-:-:S04]  /*0570*/  FADD R6, R6, R13 ;  /* 0x0000000d06067221 */ /* 0x000fc80000000000 */
[----:B------:R-:W-:-:S04]  /*0580*/  FADD R6, R6, R15 ;  /* 0x0000000f06067221 */ /* 0x000fc80000000000 */
[----:B------:R-:W-:-:S04]  /*0590*/  FADD R6, R6, R17 ;  /* 0x0000001106067221 */ /* 0x000fc80000000000 */
[----:B------:R-:W-:-:S07]  /*05a0*/  FADD R3, R6, R19 ;  /* 0x0000001306037221 */ /* 0x000fce0000000000 */
.L_x_91:
[----:B------:R-:W-:Y:S05]  /*05b0*/  BRA.U !UP1, `(.L_x_88) ;  /* 0x00000001096c7547 */ /* 0x000fea000b800000 */
[----:B------:R-:W-:Y:S02]  /*05c0*/  UISETP.GE.U32.AND UP0, UPT, UR6, 0x4, UPT ;  /* 0x000000040600788c */ /* 0x000fe4000bf06070 */
[----:B------:R-:W-:-:S04]  /*05d0*/  ULOP3.LUT UR5, UR12, 0x3, URZ, 0xc0, !UPT ;  /* 0x000000030c057892 */ /* 0x000fc8000f8ec0ff */
[----:B------:R-:W-:-:S03]  /*05e0*/  UISETP.NE.AND UP1, UPT, UR5, URZ, UPT ;  /* 0x000000ff0500728c */ /* 0x000fc6000bf25270 */
[----:B------:R-:W-:Y:S08]  /*05f0*/  BRA.U !UP0, `(.L_x_92) ;  /* 0x0000000108307547 */ /* 0x000ff0000b800000 */
[----:B------:R-:W0:Y:S01]  /*0600*/  LDC.64 R4, c[0x0][0x388] ;  /* 0x0000e200ff047b82 */ /* 0x000e220000000a00 */
[----:B------:R-:W-:-:S05]  /*0610*/  IADD3 R7, PT, PT, R0, UR4, RZ ;  /* 0x0000000400077c10 */ /* 0x000fca000fffe0ff */
[----:B0-----:R-:W-:-:S05]  /*0620*/  IMAD.WIDE R4, R7, 0x4, R4 ;  /* 0x0000000407047825 */ /* 0x001fca00078e0204 */
[----:B------:R-:W2:Y:S04]  /*0630*/  LDG.E R6, desc[UR10][R4.64] ;  /* 0x0000000a04067981 */ /* 0x000ea8000c1e1900 */
[----:B------:R-:W3:Y:S04]  /*0640*/  LDG.E R7, desc[UR10][R4.64+0x4] ;  /* 0x0000040a04077981 */ /* 0x000ee8000c1e1900 */
[----:B------:R-:W4:Y:S04]  /*0650*/  LDG.E R9, desc[UR10][R4.64+0x8] ;  /* 0x0000080a04097981 */ /* 0x000f28000c1e1900 */
[----:B------:R-:W5:Y:S01]  /*0660*/  LDG.E R11, desc[UR10][R4.64+0xc] ;  /* 0x00000c0a040b7981 */ /* 0x000f62000c1e1900 */
[----:B------:R-:W-:Y:S01]  /*0670*/  UIADD3 UR4, UPT, UPT, UR4, 0x4, URZ ;  /* 0x0000000404047890 */ /* 0x000fe2000fffe0ff */
[----:B--2---:R-:W-:-:S04]  /*0680*/  FADD R6, R3, R6 ;  /* 0x0000000603067221 */ /* 0x004fc80000000000 */
[----:B---3--:R-:W-:-:S04]  /*0690*/  FADD R6, R6, R7 ;  /* 0x0000000706067221 */ /* 0x008fc80000000000 */
[----:B----4-:R-:W-:-:S04]  /*06a0*/  FADD R6, R6, R9 ;  /* 0x0000000906067221 */ /* 0x010fc80000000000 */
[----:B-----5:R-:W-:-:S07]  /*06b0*/  FADD R3, R6, R11 ;  /* 0x0000000b06037221 */ /* 0x020fce0000000000 */
.L_x_92:
[----:B------:R-:W-:Y:S05]  /*06c0*/  BRA.U !UP1, `(.L_x_88) ;  /* 0x0000000109287547 */ /* 0x000fea000b800000 */
[----:B------:R-:W0:Y:S01]  /*06d0*/  LDC.64 R6, c[0x0][0x388] ;  /* 0x0000e200ff067b82 */ /* 0x000e220000000a00 */
[----:B------:R-:W-:Y:S01]  /*06e0*/  VIADD R9, R0, UR4 ;  /* 0x0000000400097c36 */ /* 0x000fe20008000000 */
[----:B------:R-:W-:-:S12]  /*06f0*/  UIADD3 UR5, UPT, UPT, -UR5, URZ, URZ ;  /* 0x000000ff05057290 */ /* 0x000fd8000fffe1ff */
.L_x_93:
[----:B0-----:R-:W-:-:S06]  /*0700*/  IMAD.WIDE R4, R9, 0x4, R6 ;  /* 0x0000000409047825 */ /* 0x001fcc00078e0206 */
[----:B------:R-:W2:Y:S01]  /*0710*/  LDG.E R4, desc[UR10][R4.64] ;  /* 0x0000000a04047981 */ /* 0x000ea2000c1e1900 */
[----:B------:R-:W-:Y:S01]  /*0720*/  UIADD3 UR5, UPT, UPT, UR5, 0x1, URZ ;  /* 0x0000000105057890 */ /* 0x000fe2000fffe0ff */
[----:B------:R-:W-:-:S03]  /*0730*/  IADD3 R9, PT, PT, R9, 0x1, RZ ;  /* 0x0000000109097810 */ /* 0x000fc60007ffe0ff */
[----:B------:R-:W-:Y:S01]  /*0740*/  UISETP.NE.AND UP0, UPT, UR5, URZ, UPT ;  /* 0x000000ff0500728c */ /* 0x000fe2000bf05270 */
[----:B--2---:R-:W-:-:S08]  /*0750*/  FADD R3, R4, R3 ;  /* 0x0000000304037221 */ /* 0x004fd00000000000 */
[----:B------:R-:W-:Y:S05]  /*0760*/  BRA.U UP0, `(.L_x_93) ;  /* 0xfffffffd00e47547 */ /* 0x000fea000b83ffff */
.L_x_88:
[----:B------:R-:W-:Y:S01]  /*0770*/  I2FP.F32.S32 R6, UR12 ;  /* 0x0000000c00067c45 */ /* 0x000fe20008201400 */
[----:B------:R-:W-:Y:S03]  /*0780*/  BSSY.RECONVERGENT B0, `(.L_x_94) ;  /* 0x000000c000007945 */ /* 0x000fe60003800200 */
[----:B------:R-:W0:Y:S08]  /*0790*/  MUFU.RCP R5, R6 ;  /* 0x0000000600057308 */ /* 0x000e300000001000 */
        /* <DEDUP_REMOVED lines=8> */
[----:B------:R-:W-:Y:S05]  /*0820*/  CALL.REL.NOINC `($__internal_2_$__cuda_sm3x_div_rn_noftz_f32_slowpath) ;  /* 0x0000000000187944 */ /* 0x000fea0003c00000 */
[----:B------:R-:W-:-:S07]  /*0830*/  IMAD.MOV.U32 R7, RZ, RZ, R0 ;  /* 0x000000ffff077224 */ /* 0x000fce00078e0000 */
.L_x_95:
[----:B------:R-:W-:Y:S05]  /*0840*/  BSYNC.RECONVERGENT B0 ;  /* 0x0000000000007941 */ /* 0x000fea0003800200 */
.L_x_94:
[----:B------:R-:W0:Y:S02]  /*0850*/  LDC.64 R4, c[0x0][0x390] ;  /* 0x0000e400ff047b82 */ /* 0x000e240000000a00 */
[----:B0-----:R-:W-:-:S05]  /*0860*/  IMAD.WIDE R2, R2, 0x4, R4 ;  /* 0x0000000402027825 */ /* 0x001fca00078e0204 */
[----:B------:R-:W-:Y:S01]  /*0870*/  STG.E desc[UR10][R2.64], R7 ;  /* 0x0000000702007986 */ /* 0x000fe2000c10190a */
[----:B------:R-:W-:Y:S05]  /*0880*/  EXIT ;  /* 0x000000000000794d */ /* 0x000fea0003800000 */
        .weak           $__internal_2_$__cuda_sm3x_div_rn_noftz_f32_slowpath
        .type           $__internal_2_$__cuda_sm3x_div_rn_noftz_f32_slowpath,@function
        .size           $__internal_2_$__cuda_sm3x_div_rn_noftz_f32_slowpath,(.L_x_123 - $__internal_2_$__cuda_sm3x_div_rn_noftz_f32_slowpath)
$__internal_2_$__cuda_sm3x_div_rn_noftz_f32_slowpath:
[----:B------:R-:W-:Y:S01]  /*0890*/  SHF.R.U32.HI R5, RZ, 0x17, R6 ;  /* 0x00000017ff057819 */ /* 0x000fe20000011606 */
[----:B------:R-:W-:Y:S01]  /*08a0*/  BSSY.RECONVERGENT B1, `(.L_x_96) ;  /* 0x0000063000017945 */ /* 0x000fe20003800200 */
[----:B------:R-:W-:Y:S02]  /*08b0*/  SHF.R.U32.HI R0, RZ, 0x17, R3 ;  /* 0x00000017ff007819 */ /* 0x000fe40000011603 */
[----:B------:R-:W-:Y:S02]  /*08c0*/  LOP3.LUT R5, R5, 0xff, RZ, 0xc0, !PT ;  /* 0x000000ff05057812 */ /* 0x000fe400078ec0ff */
[----:B------:R-:W-:Y:S02]  /*08d0*/  LOP3.LUT R10, R0, 0xff, RZ, 0xc0, !PT ;  /* 0x000000ff000a7812 */ /* 0x000fe400078ec0ff */
[----:B------:R-:W-:-:S03]  /*08e0*/  IADD3 R8, PT, PT, R5, -0x1, RZ ;  /* 0xffffffff05087810 */ /* 0x000fc60007ffe0ff */
[----:B------:R-:W-:Y:S01]  /*08f0*/  VIADD R9, R10, 0xffffffff ;  /* 0xffffffff0a097836 */ /* 0x000fe20000000000 */
        /* <DEDUP_REMOVED lines=24> */
[----:B------:R-:W-:Y:S02]  /*0a80*/  @!P0 IMAD.MOV.U32 R7, RZ, RZ, -0x40 ;  /* 0xffffffc0ff078424 */ /* 0x000fe400078e00ff */
[----:B------:R-:W-:Y:S01]  /*0a90*/  @!P0 FFMA R3, R3, 1.84467440737095516160e+19, RZ ;  /* 0x5f80000003038823 */ /* 0x000fe200000000ff */
[----:B------:R-:W-:Y:S02]  /*0aa0*/  @!P1 FFMA R6, R0, 1.84467440737095516160e+19, RZ ;  /* 0x5f80000000069823 */ /* 0x000fe400000000ff */
[----:B------:R-:W-:-:S07]  /*0ab0*/  @!P1 IADD3 R7, PT, PT, R7, 0x40, RZ ;  /* 0x0000004007079810 */ /* 0x000fce0007ffe0ff */
.L_x_97:
[----:B------:R-:W-:Y:S01]  /*0ac0*/  LEA R9, R5, 0xc0800000, 0x17 ;  /* 0xc080000005097811 */ /* 0x000fe200078eb8ff */
[----:B------:R-:W-:Y:S03]  /*0ad0*/  BSSY.RECONVERGENT B2, `(.L_x_102) ;  /* 0x0000036000027945 */ /* 0x000fe60003800200 */
[----:B------:R-:W-:Y:S01]  /*0ae0*/  IADD3 R9, PT, PT, -R9, R6, RZ ;  /* 0x0000000609097210 */ /* 0x000fe20007ffe1ff */
[----:B------:R-:W-:-:S03]  /*0af0*/  VIADD R6, R10, 0xffffff81 ;  /* 0xffffff810a067836 */ /* 0x000fc60000000000 */
[----:B------:R-:W0:Y:S01]  /*0b00*/  MUFU.RCP R8, R9 ;  /* 0x0000000900087308 */ /* 0x000e220000001000 */
[----:B------:R-:W-:Y:S01]  /*0b10*/  FADD.FTZ R11, -R9, -RZ ;  /* 0x800000ff090b7221 */ /* 0x000fe20000010100 */
[C---:B------:R-:W-:Y:S01]  /*0b20*/  IMAD R0, R6.reuse, -0x800000, R3 ;  /* 0xff80000006007824 */ /* 0x040fe200078e0203 */
        /* <DEDUP_REMOVED lines=11> */
[----:B------:R-:W-:-:S05]  /*0be0*/  IADD3 R7, PT, PT, R3, R6, RZ ;  /* 0x0000000603077210 */ /* 0x000fca0007ffe0ff */
        /* <DEDUP_REMOVED lines=11> */
[CCC-:B------:R-:W-:Y:S01]  /*0ca0*/  FFMA.RM R6, R10.reuse, R8.reuse, R13.reuse ;  /* 0x000000080a067223 */ /* 0x1c0fe2000000400d */
[C---:B------:R-:W-:Y:S02]  /*0cb0*/  ISETP.NE.AND P2, PT, R7.reuse, RZ, PT ;  /* 0x000000ff0700720c */ /* 0x040fe40003f45270 */
[----:B------:R-:W-:Y:S02]  /*0cc0*/  ISETP.NE.AND P1, PT, R7, RZ, PT ;  /* 0x000000ff0700720c */ /* 0x000fe40003f25270 */
[----:B------:R-:W-:Y:S01]  /*0cd0*/  LOP3.LUT R5, R3, 0x7fffff, RZ, 0xc0, !PT ;  /* 0x007fffff03057812 */ /* 0x000fe200078ec0ff */
[----:B------:R-:W-:Y:S01]  /*0ce0*/  FFMA.RP R3, R10, R8, R13 ;  /* 0x000000080a037223 */ /* 0x000fe2000000800d */
[----:B------:R-:W-:Y:S02]  /*0cf0*/  IADD3 R8, PT, PT, R7, 0x20, RZ ;  /* 0x0000002007087810 */ /* 0x000fe40007ffe0ff */
[----:B------:R-:W-:-:S02]  /*0d00*/  LOP3.LUT R5, R5, 0x800000, RZ, 0xfc, !PT ;  /* 0x0080000005057812 */ /* 0x000fc400078efcff */
        /* <DEDUP_REMOVED lines=10> */
[----:B------:R-:W-:-:S05]  /*0db0*/  LOP3.LUT R3, R3, R6, RZ, 0xc0, !PT ;  /* 0x0000000603037212 */ /* 0x000fca00078ec0ff */
[----:B------:R-:W-:-:S05]  /*0dc0*/  IMAD.IADD R3, R8, 0x1, R3 ;  /* 0x0000000108037824 */ /* 0x000fca00078e0203 */
[----:B------:R-:W-:Y:S01]  /*0dd0*/  LOP3.LUT R0, R3, R0, RZ, 0xfc, !PT ;  /* 0x0000000003007212 */ /* 0x000fe200078efcff */
[----:B------:R-:W-:Y:S06]  /*0de0*/  BRA `(.L_x_105) ;  /* 0x0000000000107947 */ /* 0x000fec0003800000 */
.L_x_104:
[----:B------:R-:W-:-:S04]  /*0df0*/  LOP3.LUT R0, R0, 0x80000000, RZ, 0xc0, !PT ;  /* 0x8000000000007812 */ /* 0x000fc800078ec0ff */
[----:B------:R-:W-:Y:S01]  /*0e00*/  LOP3.LUT R0, R0, 0x7f800000, RZ, 0xfc, !PT ;  /* 0x7f80000000007812 */ /* 0x000fe200078efcff */
[----:B------:R-:W-:Y:S06]  /*0e10*/  BRA `(.L_x_105) ;  /* 0x0000000000047947 */ /* 0x000fec0003800000 */
.L_x_103:
[----:B------:R-:W-:-:S07]  /*0e20*/  LEA R0, R6, R0, 0x17 ;  /* 0x0000000006007211 */ /* 0x000fce00078eb8ff */
.L_x_105:
[----:B------:R-:W-:Y:S05]  /*0e30*/  BSYNC.RECONVERGENT B2 ;  /* 0x0000000000027941 */ /* 0x000fea0003800200 */
.L_x_102:
[----:B------:R-:W-:Y:S05]  /*0e40*/  BRA `(.L_x_106) ;  /* 0x0000000000207947 */ /* 0x000fea0003800000 */
.L_x_101:
[----:B------:R-:W-:-:S04]  /*0e50*/  LOP3.LUT R0, R6, 0x80000000, R3, 0x48, !PT ;  /* 0x8000000006007812 */ /* 0x000fc800078e4803 */
[----:B------:R-:W-:Y:S01]  /*0e60*/  LOP3.LUT R0, R0, 0x7f800000, RZ, 0xfc, !PT ;  /* 0x7f80000000007812 */ /* 0x000fe200078efcff */
[----:B------:R-:W-:Y:S06]  /*0e70*/  BRA `(.L_x_106) ;  /* 0x0000000000147947 */ /* 0x000fec0003800000 */
.L_x_100:
[----:B------:R-:W-:Y:S01]  /*0e80*/  LOP3.LUT R0, R6, 0x80000000, R3, 0x48, !PT ;  /* 0x8000000006007812 */ /* 0x000fe200078e4803 */
[----:B------:R-:W-:Y:S06]  /*0e90*/  BRA `(.L_x_106) ;  /* 0x00000000000c7947 */ /* 0x000fec0003800000 */
.L_x_99:
[----:B------:R-:W0:Y:S01]  /*0ea0*/  MUFU.RSQ R0, -QNAN ;  /* 0xffc0000000007908 */ /* 0x000e220000001400 */
[----:B------:R-:W-:Y:S05]  /*0eb0*/  BRA `(.L_x_106) ;  /* 0x0000000000047947 */ /* 0x000fea0003800000 */
.L_x_98:
[----:B------:R-:W-:-:S07]  /*0ec0*/  FADD.FTZ R0, R3, R0 ;  /* 0x0000000003007221 */ /* 0x000fce0000010000 */
.L_x_106:
[----:B------:R-:W-:Y:S05]  /*0ed0*/  BSYNC.RECONVERGENT B1 ;  /* 0x0000000000017941 */ /* 0x000fea0003800200 */
.L_x_96:
[----:B------:R-:W-:-:S04]  /*0ee0*/  HFMA2 R5, -RZ, RZ, 0, 0 ;  /* 0x00000000ff057431 */ /* 0x000fc800000001ff */
[----:B0-----:R-:W-:Y:S05]  /*0ef0*/  RET.REL.NODEC R4 `(_Z10biasDerivsiiPfS_) ;  /* 0xfffffff004407950 */ /* 0x001fea0003c3ffff */
.L_x_107:
        /* <DEDUP_REMOVED lines=16> */
.L_x_123:


//--------------------- .text._Z15activationDeriviPfS_S_ --------------------------
	.section	.text._Z15activationDeriviPfS_S_,"ax",@progbits
	.align	128
        .global         _Z15activationDeriviPfS_S_
        .type           _Z15activationDeriviPfS_S_,@function
        .size           _Z15activationDeriviPfS_S_,(.L_x_134 - _Z15activationDeriviPfS_S_)
        .other          _Z15activationDeriviPfS_S_,@"STO_CUDA_ENTRY STV_DEFAULT"
_Z15activationDeriviPfS_S_:
.text._Z15activationDeriviPfS_S_:
        /* <DEDUP_REMOVED lines=8> */
[----:B------:R-:W0:Y:S01]  /*0080*/  LDC.64 R4, c[0x0][0x390] ;  /* 0x0000e400ff047b82 */ /* 0x000e220000000a00 */
[----:B------:R-:W1:Y:S07]  /*0090*/  LDCU.64 UR4, c[0x0][0x358] ;  /* 0x00006b00ff0477ac */ /* 0x000e6e0008000a00 */
[----:B------:R-:W2:Y:S08]  /*00a0*/  LDC.64 R2, c[0x0][0x388] ;  /* 0x0000e200ff027b82 */ /* 0x000eb00000000a00 */
[----:B------:R-:W3:Y:S01]  /*00b0*/  LDC.64 R6, c[0x0][0x398] ;  /* 0x0000e600ff067b82 */ /* 0x000ee20000000a00 */
[----:B0-----:R-:W-:-:S06]  /*00c0*/  IMAD.WIDE R4, R9, 0x4, R4 ;  /* 0x0000000409047825 */ /* 0x001fcc00078e0204 */
[----:B-1----:R-:W4:Y:S01]  /*00d0*/  LDG.E R4, desc[UR4][R4.64] ;  /* 0x0000000404047981 */ /* 0x002f22000c1e1900 */
[----:B--2---:R-:W-:-:S06]  /*00e0*/  IMAD.WIDE R2, R9, 0x4, R2 ;  /* 0x0000000409027825 */ /* 0x004fcc00078e0202 */
[----:B------:R-:W2:Y:S01]  /*00f0*/  LDG.E R2, desc[UR4][R2.64] ;  /* 0x0000000402027981 */ /* 0x000ea2000c1e1900 */
[----:B---3--:R-:W-:-:S04]  /*0100*/  IMAD.WIDE R6, R9, 0x4, R6 ;  /* 0x0000000409067825 */ /* 0x008fc800078e0206 */
[----:B----4-:R-:W-:-:S04]  /*0110*/  FFMA R11, -R4, R4, 1 ;  /* 0x3f800000040b7423 */ /* 0x010fc80000000104 */
[----:B--2---:R-:W-:-:S04]  /*0120*/  FMUL R11, R2, R11 ;  /* 0x0000000b020b7220 */ /* 0x004fc80000400000 */
[----:B------:R-:W-:-:S04]  /*0130*/  FMUL R11, R11, 0.6666666865348815918 ;  /* 0x3f2aaaab0b0b7820 */ /* 0x000fc80000400000 */
[----:B------:R-:W-:-:S05]  /*0140*/  FMUL R11, R11, 1.7158999443054199219 ;  /* 0x3fdba29c0b0b7820 */ /* 0x000fca0000400000 */
[----:B------:R-:W-:Y:S01]  /*0150*/  STG.E desc[UR4][R6.64], R11 ;  /* 0x0000000b06007986 */ /* 0x000fe2000c101904 */
[----:B------:R-:W-:Y:S05]  /*0160*/  EXIT ;  /* 0x000000000000794d */ /* 0x000fea0003800000 */
.L_x_108:
        /* <DEDUP_REMOVED lines=9> */
.L_x_134:


//--------------------- .text._Z11computeLossiiPfS_S_ --------------------------
	.section	.text._Z11computeLossiiPfS_S_,"ax",@progbits
	.align	128
        .global         _Z11computeLossiiPfS_S_
        .type           _Z11computeLossiiPfS_S_,@function
        .size           _Z11computeLossiiPfS_S_,(.L_x_135 - _Z11computeLossiiPfS_S_)
        .other          _Z11computeLossiiPfS_S_,@"STO_CUDA_ENTRY STV_DEFAULT"
_Z11computeLossiiPfS_S_:
.text._Z11computeLossiiPfS_S_:
        /* <DEDUP_REMOVED lines=19> */
[----:B------:R-:W-:Y:S01]  /*0130*/  ULOP3.LUT UR4, UR5, 0x7ffffff0, URZ, 0xc0, !UPT ;  /* 0x7ffffff005047892 */ /* 0x000fe2000f8ec0ff */
[----:B------:R-:W-:Y:S02]  /*0140*/  MOV R24, RZ ;  /* 0x000000ff00187202 */ /* 0x000fe40000000f00 */
[----:B------:R-:W-:Y:S01]  /*0150*/  MOV R5, R3 ;  /* 0x0000000300057202 */ /* 0x000fe20000000f00 */
[----:B------:R-:W-:-:S12]  /*0160*/  UIADD3 UR7, UPT, UPT, -UR4, URZ, URZ ;  /* 0x000000ff04077290 */ /* 0x000fd8000fffe1ff */
.L_x_111:
[----:B------:R-:W0:Y:S08]  /*0170*/  LDC.64 R6, c[0x0][0x390] ;  /* 0x0000e400ff067b82 */ /* 0x000e300000000a00 */
[----:B------:R-:W1:Y:S01]  /*0180*/  LDC.64 R14, c[0x0][0x388] ;  /* 0x0000e200ff0e7b82 */ /* 0x000e620000000a00 */
[----:B0-----:R-:W-:-:S05]  /*0190*/  IMAD.WIDE R6, R5, 0x4, R6 ;  /* 0x0000000405067825 */ /* 0x001fca00078e0206 */
[----:B------:R-:W2:Y:S01]  /*01a0*/  LDG.E R25, desc[UR8][R6.64] ;  /* 0x0000000806197981 */ /* 0x000ea2000c1e1900 */
[----:B-1----:R-:W-:-:S04]  /*01b0*/  IMAD.WIDE R14, R5, 0x4, R14 ;  /* 0x00000004050e7825 */ /* 0x002fc800078e020e */
[C---:B------:R-:W-:Y:S01]  /*01c0*/  IMAD.WIDE R18, R0.reuse, 0x4, R6 ;  /* 0x0000000400127825 */ /* 0x040fe200078e0206 */
[----:B------:R-:W2:Y:S03]  /*01d0*/  LDG.E R2, desc[UR8][R14.64] ;  /* 0x000000080e027981 */ /* 0x000ea6000c1e1900 */
[C---:B------:R-:W-:Y:S01]  /*01e0*/  IMAD.WIDE R20, R0.reuse, 0x4, R14 ;  /* 0x0000000400147825 */ /* 0x040fe200078e020e */
[----:B------:R-:W3:Y:S03]  /*01f0*/  LDG.E R16, desc[UR8][R18.64] ;  /* 0x0000000812107981 */ /* 0x000ee6000c1e1900 */
[C---:B------:R-:W-:Y:S01]  /*0200*/  IMAD.WIDE R22, R0.reuse, 0x4, R18 ;  /* 0x0000000400167825 */ /* 0x040fe200078e0212 */
[----:B------:R0:W3:Y:S04]  /*0210*/  LDG.E R17, desc[UR8][R20.64] ;  /* 0x0000000814117981 */ /* 0x0000e8000c1e1900 */
[----:B------:R-:W4:Y:S01]  /*0220*/  LDG.E R12, desc[UR8][R22.64] ;  /* 0x00000008160c7981 */ /* 0x000f22000c1e1900 */
[----:B0-----:R-:W-:-:S05]  /*0230*/  IMAD.WIDE R20, R0, 0x4, R20 ;  /* 0x0000000400147825 */ /* 0x001fca00078e0214 */
[----:B------:R-:W4:Y:S01]  /*0240*/  LDG.E R13, desc[UR8][R20.64] ;  /* 0x00000008140d7981 */ /* 0x000f22000c1e1900 */
[----:B------:R-:W-:-:S04]  /*0250*/  IMAD.WIDE R26, R0, 0x4, R22 ;  /* 0x00000004001a7825 */ /* 0x000fc800078e0216 */
[C---:B------:R-:W-:Y:S01]  /*0260*/  IMAD.WIDE R8, R0.reuse, 0x4, R20 ;  /* 0x0000000400087825 */ /* 0x040fe200078e0214 */
[----:B------:R-:W5:Y:S03]  /*0270*/  LDG.E R11, desc[UR8][R26.64] ;  /* 0x000000081a0b7981 */ /* 0x000f66000c1e1900 */
[C---:B------:R-:W-:Y:S01]  /*0280*/  IMAD.WIDE R28, R0.reuse, 0x4, R26 ;  /* 0x00000004001c7825 */ /* 0x040fe200078e021a */
[----:B------:R0:W5:Y:S04]  /*0290*/  LDG.E R10, desc[UR8][R8.64] ;  /* 0x00000008080a7981 */ /* 0x000168000c1e1900 */
[----:B------:R1:W5:Y:S01]  /*02a0*/  LDG.E R18, desc[UR8][R28.64] ;  /* 0x000000081c127981 */ /* 0x000362000c1e1900 */
[----:B0-----:R-:W-:-:S05]  /*02b0*/  IMAD.WIDE R8, R0, 0x4, R8 ;  /* 0x0000000400087825 */ /* 0x001fca00078e0208 */
[----:B------:R-:W5:Y:S01]  /*02c0*/  LDG.E R6, desc[UR8][R8.64] ;  /* 0x0000000808067981 */ /* 0x000f62000c1e1900 */
[----:B-1----:R-:W-:-:S04]  /*02d0*/  IMAD.WIDE R28, R0, 0x4, R28 ;  /* 0x00000004001c7825 */ /* 0x002fc800078e021c */
[C---:B------:R-:W-:Y:S01]  /*02e0*/  IMAD.WIDE R14, R0.reuse, 0x4, R8 ;  /* 0x00000004000e7825 */ /* 0x040fe200078e0208 */
[----:B------:R-:W5:Y:S04]  /*02f0*/  LDG.E R26, desc[UR8][R28.64] ;  /* 0x000000081c1a7981 */ /* 0x000f68000c1e1900 */
[----:B------:R0:W5:Y:S01]  /*0300*/  LDG.E R19, desc[UR8][R14.64] ;  /* 0x000000080e137981 */ /* 0x000162000c1e1900 */
[----:B------:R-:W-:-:S05]  /*0310*/  IMAD.WIDE R22, R0, 0x4, R28 ;  /* 0x0000000400167825 */ /* 0x000fca00078e021c */
[----:B------:R-:W5:Y:S01]  /*0320*/  LDG.E R7, desc[UR8][R22.64] ;  /* 0x0000000816077981 */ /* 0x000f62000c1e1900 */
[----:B0-----:R-:W-:-:S04]  /*0330*/  IMAD.WIDE R14, R0, 0x4, R14 ;  /* 0x00000004000e7825 */ /* 0x001fc800078e020e */
[----:B------:R-:W-:-:S04]  /*0340*/  IMAD.WIDE R20, R0, 0x4, R22 ;  /* 0x0000000400147825 */ /* 0x000fc800078e0216 */
[C---:B------:R-:W-:Y:S01]  /*0350*/  IMAD.WIDE R8, R0.reuse, 0x4, R14 ;  /* 0x0000000400087825 */ /* 0x040fe200078e020e */
[----:B------:R0:W5:Y:S04]  /*0360*/  LDG.E R4, desc[UR8][R20.64] ;  /* 0x0000000814047981 */ /* 0x000168000c1e1900 */
[----:B------:R-:W5:Y:S01]  /*0370*/  LDG.E R27, desc[UR8][R8.64] ;  /* 0x00000008081b7981 */ /* 0x000f62000c1e1900 */
[----:B------:R-:W-:-:S04]  /*0380*/  IMAD.WIDE R28, R0, 0x4, R8 ;  /* 0x00000004001c7825 */ /* 0x000fc800078e0208 */
[----:B0-----:R-:W-:-:S04]  /*0390*/  IMAD.WIDE R20, R0, 0x4, R20 ;  /* 0x0000000400147825 */ /* 0x001fc800078e0214 */
[----:B------:R-:W-:-:S04]  /*03a0*/  IMAD.WIDE R22, R0, 0x4, R28 ;  /* 0x0000000400167825 */ /* 0x000fc800078e021c */
[----:B--2---:R-:W-:Y:S02]  /*03b0*/  FADD R25, R25, -R2 ;  /* 0x8000000219197221 */ /* 0x004fe40000000000 */
[----:B------:R3:W2:Y:S02]  /*03c0*/  LDG.E R2, desc[UR8][R14.64] ;  /* 0x000000080e027981 */ /* 0x0006a4000c1e1900 */
[----:B------:R-:W-:Y:S02]  /*03d0*/  FFMA R24, R25, R25, R24 ;  /* 0x0000001919187223 */ /* 0x000fe40000000018 */
[----:B------:R0:W2:Y:S01]  /*03e0*/  LDG.E R25, desc[UR8][R20.64] ;  /* 0x0000000814197981 */ /* 0x0000a2000c1e1900 */
[----:B---3--:R-:W-:Y:S01]  /*03f0*/  FADD R15, R16, -R17 ;  /* 0x80000011100f7221 */ /* 0x008fe20000000000 */
[----:B------:R-:W-:-:S04]  /*0400*/  IMAD.WIDE R16, R0, 0x4, R20 ;  /* 0x0000000400107825 */ /* 0x000fc800078e0214 */
[----:B------:R-:W-:Y:S01]  /*0410*/  FFMA R8, R15, R15, R24 ;  /* 0x0000000f0f087223 */ /* 0x000fe20000000018 */
[----:B------:R-:W-:Y:S01]  /*0420*/  IMAD.WIDE R14, R0, 0x4, R22 ;  /* 0x00000004000e7825 */ /* 0x000fe200078e0216 */
[----:B------:R-:W3:Y:S03]  /*0430*/  LDG.E R24, desc[UR8][R28.64] ;  /* 0x000000081c187981 */ /* 0x000ee6000c1e1900 */
[----:B----4-:R-:W-:Y:S02]  /*0440*/  FADD R9, R12, -R13 ;  /* 0x8000000d0c097221 */ /* 0x010fe40000000000 */
[----:B------:R1:W4:Y:S01]  /*0450*/  LDG.E R13, desc[UR8][R16.64] ;  /* 0x00000008100d7981 */ /* 0x000322000c1e1900 */
[----:B0-----:R-:W-:-:S03]  /*0460*/  IMAD.WIDE R20, R0, 0x4, R14 ;  /* 0x0000000400147825 */ /* 0x001fc600078e020e */
[----:B------:R0:W4:Y:S01]  /*0470*/  LDG.E R12, desc[UR8][R22.64] ;  /* 0x00000008160c7981 */ /* 0x000122000c1e1900 */
[----:B-1----:R-:W-:-:S04]  /*0480*/  IMAD.WIDE R16, R0, 0x4, R16 ;  /* 0x0000000400107825 */ /* 0x002fc800078e0210 */
[----:B0-----:R-:W-:Y:S01]  /*0490*/  FFMA R22, R9, R9, R8 ;  /* 0x0000000909167223 */ /* 0x001fe20000000008 */
[----:B-----5:R-:W-:Y:S01]  /*04a0*/  FADD R23, R11, -R10 ;  /* 0x8000000a0b177221 */ /* 0x020fe20000000000 */
[----:B------:R-:W-:Y:S01]  /*04b0*/  IMAD.WIDE R8, R0, 0x4, R16 ;  /* 0x0000000400087825 */ /* 0x000fe200078e0210 */
[----:B------:R0:W5:Y:S04]  /*04c0*/  LDG.E R11, desc[UR8][R16.64] ;  /* 0x00000008100b7981 */ /* 0x000168000c1e1900 */
[----:B------:R1:W5:Y:S01]  /*04d0*/  LDG.E R10, desc[UR8][R14.64] ;  /* 0x000000080e0a7981 */ /* 0x000362000c1e1900 */
[----:B------:R-:W-:Y:S01]  /*04e0*/  FADD R18, R18, -R6 ;  /* 0x8000000612127221 */ /* 0x000fe20000000000 */
[----:B0-----:R-:W-:Y:S01]  /*04f0*/  FFMA R16, R23, R23, R22 ;  /* 0x0000001717107223 */ /* 0x001fe20000000016 */
[----:B------:R-:W-:-:S04]  /*0500*/  IMAD.WIDE R22, R0, 0x4, R20 ;  /* 0x0000000400167825 */ /* 0x000fc800078e0214 */
[----:B-1----:R-:W-:-:S04]  /*0510*/  IMAD.WIDE R14, R0, 0x4, R8 ;  /* 0x00000004000e7825 */ /* 0x002fc800078e0208 */
[----:B------:R-:W-:Y:S01]  /*0520*/  FFMA R18, R18, R18, R16 ;  /* 0x0000001212127223 */ /* 0x000fe20000000010 */
[----:B------:R-:W5:Y:S01]  /*0530*/  LDG.E R9, desc[UR8][R8.64] ;  /* 0x0000000808097981 */ /* 0x000f62000c1e1900 */
[----:B------:R-:W-:-:S04]  /*0540*/  IMAD.WIDE R16, R0, 0x4, R14 ;  /* 0x0000000400107825 */ /* 0x000fc800078e020e */
[----:B------:R-:W-:Y:S01]  /*0550*/  FADD R19, R26, -R19 ;  /* 0x800000131a137221 */ /* 0x000fe20000000000 */
[----:B------:R-:W5:Y:S04]  /*0560*/  LDG.E R6, desc[UR8][R14.64] ;  /* 0x000000080e067981 */ /* 0x000f68000c1e1900 */
[----:B------:R0:W5:Y:S04]  /*0570*/  LDG.E R8, desc[UR8][R20.64] ;  /* 0x0000000814087981 */ /* 0x000168000c1e1900 */
[----:B------:R1:W5:Y:S04]  /*0580*/  LDG.E R26, desc[UR8][R16.64] ;  /* 0x00000008101a7981 */ /* 0x000368000c1e1900 */
[----:B------:R1:W5:Y:S01]  /*0590*/  LDG.E R29, desc[UR8][R22.64] ;  /* 0x00000008161d7981 */ /* 0x000362000c1e1900 */
[----:B0-----:R-:W-:-:S04]  /*05a0*/  IMAD.WIDE R20, R0, 0x4, R22 ;  /* 0x0000000400147825 */ /* 0x001fc800078e0216 */
[C---:B-1----:R-:W-:Y:S01]  /*05b0*/  IMAD.WIDE R16, R0.reuse, 0x4, R16 ;  /* 0x0000000400107825 */ /* 0x042fe200078e0210 */
[----:B------:R0:W5:Y:S03]  /*05c0*/  LDG.E R28, desc[UR8][R20.64] ;  /* 0x00000008141c7981 */ /* 0x000166000c1e1900 */
[----:B------:R-:W-:-:S04]  /*05d0*/  IMAD.WIDE R14, R0, 0x4, R20 ;  /* 0x00000004000e7825 */ /* 0x000fc800078e0214 */
[----:B------:R-:W-:-:S04]  /*05e0*/  IMAD.WIDE R22, R0, 0x4, R14 ;  /* 0x0000000400167825 */ /* 0x000fc800078e020e */
[----:B0-----:R-:W-:Y:S01]  /*05f0*/  FFMA R21, R19, R19, R18 ;  /* 0x0000001313157223 */ /* 0x001fe20000000012 */
[----:B------:R-:W5:Y:S01]  /*0600*/  LDG.E R20, desc[UR8][R16.64] ;  /* 0x0000000810147981 */ /* 0x000f62000c1e1900 */
[----:B------:R-:W-:-:S03]  /*0610*/  IMAD.WIDE R18, R0, 0x4, R16 ;  /* 0x0000000400127825 */ /* 0x000fc600078e0210 */
[----:B------:R-:W5:Y:S04]  /*0620*/  LDG.E R23, desc[UR8][R22.64] ;  /* 0x0000000816177981 */ /* 0x000f68000c1e1900 */
[----:B------:R-:W5:Y:S04]  /*0630*/  LDG.E R18, desc[UR8][R18.64] ;  /* 0x0000000812127981 */ /* 0x000f68000c1e1900 */
[----:B------:R-:W5:Y:S01]  /*0640*/  LDG.E R17, desc[UR8][R14.64] ;  /* 0x000000080e117981 */ /* 0x000f62000c1e1900 */
[----:B------:R-:W-:Y:S01]  /*0650*/  FADD R27, R4, -R27 ;  /* 0x8000001b041b7221 */ /* 0x000fe20000000000 */
[----:B------:R-:W-:-:S04]  /*0660*/  UIADD3 UR7, UPT, UPT, UR7, 0x10, URZ ;  /* 0x0000001007077890 */ /* 0x000fc8000fffe0ff */
[----:B------:R-:W-:Y:S01]  /*0670*/  UISETP.NE.AND UP1, UPT, UR7, URZ, UPT ;  /* 0x000000ff0700728c */ /* 0x000fe2000bf25270 */
[----:B------:R-:W-:Y:S01]  /*0680*/  LEA R5, R0, R5, 0x4 ;  /* 0x0000000500057211 */ /* 0x000fe200078e20ff */
[----:B--2---:R-:W-:-:S04]  /*0690*/  FADD R2, R7, -R2 ;  /* 0x8000000207027221 */ /* 0x004fc80000000000 */
[----:B------:R-:W-:-:S04]  /*06a0*/  FFMA R2, R2, R2, R21 ;  /* 0x0000000202027223 */ /* 0x000fc80000000015 */
[----:B------:R-:W-:Y:S01]  /*06b0*/  FFMA R2, R27, R27, R2 ;  /* 0x0000001b1b027223 */ /* 0x000fe20000000002 */
[----:B---3--:R-:W-:-:S04]  /*06c0*/  FADD R25, R25, -R24 ;  /* 0x8000001819197221 */ /* 0x008fc80000000000 */
[----:B------:R-:W-:Y:S01]  /*06d0*/  FFMA R2, R25, R25, R2 ;  /* 0x0000001919027223 */ /* 0x000fe20000000002 */
[----:B----4-:R-:W-:-:S04]  /*06e0*/  FADD R13, R13, -R12 ;  /* 0x8000000c0d0d7221 */ /* 0x010fc80000000000 */
[----:B------:R-:W-:Y:S01]  /*06f0*/  FFMA R2, R13, R13, R2 ;  /* 0x0000000d0d027223 */ /* 0x000fe20000000002 */
[----:B-----5:R-:W-:-:S04]  /*0700*/  FADD R11, R11, -R10 ;  /* 0x8000000a0b0b7221 */ /* 0x020fc80000000000 */
[----:B------:R-:W-:Y:S01]  /*0710*/  FFMA R2, R11, R11, R2 ;  /* 0x0000000b0b027223 */ /* 0x000fe20000000002 */
[----:B------:R-:W-:-:S04]  /*0720*/  FADD R9, R9, -R8 ;  /* 0x8000000809097221 */ /* 0x000fc80000000000 */
[----:B------:R-:W-:Y:S01]  /*0730*/  FFMA R2, R9, R9, R2 ;  /* 0x0000000909027223 */ /* 0x000fe20000000002 */
[----:B------:R-:W-:-:S04]  /*0740*/  FADD R29, R6, -R29 ;  /* 0x8000001d061d7221 */ /* 0x000fc80000000000 */
[----:B------:R-:W-:Y:S01]  /*0750*/  FFMA R2, R29, R29, R2 ;  /* 0x0000001d1d027223 */ /* 0x000fe20000000002 */
[----:B------:R-:W-:-:S04]  /*0760*/  FADD R7, R26, -R28 ;  /* 0x8000001c1a077221 */ /* 0x000fc80000000000 */
[----:B------:R-:W-:Y:S01]  /*0770*/  FFMA R2, R7, R7, R2 ;  /* 0x0000000707027223 */ /* 0x000fe20000000002 */
[----:B------:R-:W-:Y:S01]  /*0780*/  FADD R23, R18, -R23 ;  /* 0x8000001712177221 */ /* 0x000fe20000000000 */
[----:B------:R-:W-:-:S04]  /*0790*/  FADD R17, R20, -R17 ;  /* 0x8000001114117221 */ /* 0x000fc80000000000 */
[----:B------:R-:W-:-:S04]  /*07a0*/  FFMA R2, R17, R17, R2 ;  /* 0x0000001111027223 */ /* 0x000fc80000000002 */
[----:B------:R-:W-:Y:S01]  /*07b0*/  FFMA R24, R23, R23, R2 ;  /* 0x0000001717187223 */ /* 0x000fe20000000002 */
[----:B------:R-:W-:Y:S06]  /*07c0*/  BRA.U UP1, `(.L_x_111) ;  /* 0xfffffff901687547 */ /* 0x000fec000b83ffff */
.L_x_110:
[----:B------:R-:W-:Y:S05]  /*07d0*/  BRA.U !UP0, `(.L_x_109) ;  /* 0x0000000508a07547 */ /* 0x000fea000b800000 */
[----:B------:R-:W-:Y:S02]  /*07e0*/  UISETP.GE.U32.AND UP0, UPT, UR6, 0x8, UPT ;  /* 0x000000080600788c */ /* 0x000fe4000bf06070 */
[----:B------:R-:W-:-:S04]  /*07f0*/  ULOP3.LUT UR7, UR5, 0x7, URZ, 0xc0, !UPT ;  /* 0x0000000705077892 */ /* 0x000fc8000f8ec0ff */
[----:B------:R-:W-:-:S03]  /*0800*/  UISETP.NE.AND UP1, UPT, UR7, URZ, UPT ;  /* 0x000000ff0700728c */ /* 0x000fc6000bf25270 */
[----:B------:R-:W-:Y:S08]  /*0810*/  BRA.U !UP0, `(.L_x_112) ;  /* 0x0000000108d07547 */ /* 0x000ff0000b800000 */
[----:B------:R-:W0:Y:S01]  /*0820*/  LDC.64 R4, c[0x0][0x390] ;  /* 0x0000e400ff047b82 */ /* 0x000e220000000a00 */
[----:B------:R-:W-:-:S07]  /*0830*/  IMAD R7, R0, UR4, R3 ;  /* 0x0000000400077c24 */ /* 0x000fce000f8e0203 */
[----:B------:R-:W1:Y:S01]  /*0840*/  LDC.64 R8, c[0x0][0x388] ;  /* 0x0000e200ff087b82 */ /* 0x000e620000000a00 */
[----:B0-----:R-:W-:-:S05]  /*0850*/  IMAD.WIDE R4, R7, 0x4, R4 ;  /* 0x0000000407047825 */ /* 0x001fca00078e0204 */
[----:B------:R-:W2:Y:S01]  /*0860*/  LDG.E R19, desc[UR8][R4.64] ;  /* 0x0000000804137981 */ /* 0x000ea2000c1e1900 */
[----:B------:R-:W-:-:S04]  /*0870*/  IMAD.WIDE R10, R0, 0x4, R4 ;  /* 0x00000004000a7825 */ /* 0x000fc800078e0204 */
[----:B-1----:R-:W-:Y:S01]  /*0880*/  IMAD.WIDE R8, R7, 0x4, R8 ;  /* 0x0000000407087825 */ /* 0x002fe200078e0208 */
[----:B------:R-:W3:Y:S03]  /*0890*/  LDG.E R18, desc[UR8][R10.64] ;  /* 0x000000080a127981 */ /* 0x000ee6000c1e1900 */
[C---:B------:R-:W-:Y:S01]  /*08a0*/  IMAD.WIDE R22, R0.reuse, 0x4, R10 ;  /* 0x0000000400167825 */ /* 0x040fe200078e020a */
[----:B------:R0:W2:Y:S03]  /*08b0*/  LDG.E R2, desc[UR8][R8.64] ;  /* 0x0000000808027981 */ /* 0x0000a6000c1e1900 */
[----:B------:R-:W-:-:S04]  /*08c0*/  IMAD.WIDE R12, R0, 0x4, R8 ;  /* 0x00000004000c7825 */ /* 0x000fc800078e0208 */
[C---:B------:R-:W-:Y:S01]  /*08d0*/  IMAD.WIDE R14, R0.reuse, 0x4, R22 ;  /* 0x00000004000e7825 */ /* 0x040fe200078e0216 */
[----:B------:R1:W3:Y:S03]  /*08e0*/  LDG.E R25, desc[UR8][R12.64] ;  /* 0x000000080c197981 */ /* 0x0002e6000c1e1900 */
[C---:B------:R-:W-:Y:S01]  /*08f0*/  IMAD.WIDE R28, R0.reuse, 0x4, R12 ;  /* 0x00000004001c7825 */ /* 0x040fe200078e020c */
[----:B------:R-:W4:Y:S04]  /*0900*/  LDG.E R23, desc[UR8][R22.64] ;  /* 0x0000000816177981 */ /* 0x000f28000c1e1900 */
[----:B------:R5:W4:Y:S01]  /*0910*/  LDG.E R21, desc[UR8][R14.64] ;  /* 0x000000080e157981 */ /* 0x000b22000c1e1900 */
[----:B------:R-:W-:-:S04]  /*0920*/  IMAD.WIDE R16, R0, 0x4, R28 ;  /* 0x0000000400107825 */ /* 0x000fc800078e021c */
[C---:B------:R-:W-:Y:S01]  /*0930*/  IMAD.WIDE R26, R0.reuse, 0x4, R14 ;  /* 0x00000004001a7825 */ /* 0x040fe200078e020e */
[----:B------:R-:W4:Y:S03]  /*0940*/  LDG.E R22, desc[UR8][R28.64] ;  /* 0x000000081c167981 */ /* 0x000f26000c1e1900 */
[C---:B------:R-:W-:Y:S01]  /*0950*/  IMAD.WIDE R6, R0.reuse, 0x4, R16 ;  /* 0x0000000400067825 */ /* 0x040fe200078e0210 */
[----:B------:R5:W4:Y:S03]  /*0960*/  LDG.E R20, desc[UR8][R16.64] ;  /* 0x0000000810147981 */ /* 0x000b26000c1e1900 */
[C---:B0-----:R-:W-:Y:S02]  /*0970*/  IMAD.WIDE R8, R0.reuse, 0x4, R26 ;  /* 0x0000000400087825 */ /* 0x041fe400078e021a */
[----:B------:R-:W4:Y:S02]  /*0980*/  LDG.E R26, desc[UR8][R26.64] ;  /* 0x000000081a1a7981 */ /* 0x000f24000c1e1900 */
[----:B------:R-:W-:-:S02]  /*0990*/  IMAD.WIDE R4, R0, 0x4, R6 ;  /* 0x0000000400047825 */ /* 0x000fc400078e0206 */
[----:B------:R-:W4:Y:S02]  /*09a0*/  LDG.E R7, desc[UR8][R6.64] ;  /* 0x0000000806077981 */ /* 0x000f24000c1e1900 */
[C---:B------:R-:W-:Y:S02]  /*09b0*/  IMAD.WIDE R10, R0.reuse, 0x4, R8 ;  /* 0x00000004000a7825 */ /* 0x040fe400078e0208 */
[----:B------:R-:W4:Y:S02]  /*09c0*/  LDG.E R28, desc[UR8][R8.64] ;  /* 0x00000008081c7981 */ /* 0x000f24000c1e1900 */
[C---:B-1----:R-:W-:Y:S02]  /*09d0*/  IMAD.WIDE R12, R0.reuse, 0x4, R4 ;  /* 0x00000004000c7825 */ /* 0x042fe400078e0204 */
[----:B------:R-:W4:Y:S02]  /*09e0*/  LDG.E R29, desc[UR8][R4.64] ;  /* 0x00000008041d7981 */ /* 0x000f24000c1e1900 */
[----:B-----5:R-:W-:-:S04]  /*09f0*/  IMAD.WIDE R14, R0, 0x4, R10 ;  /* 0x00000004000e7825 */ /* 0x020fc800078e020a */
[----:B------:R-:W-:Y:S02]  /*0a00*/  IMAD.WIDE R16, R0, 0x4, R12 ;  /* 0x0000000400107825 */ /* 0x000fe400078e020c */
[----:B------:R-:W5:Y:S04]  /*0a10*/  LDG.E R14, desc[UR8][R14.64] ;  /* 0x000000080e0e7981 */ /* 0x000f68000c1e1900 */
[----:B------:R-:W5:Y:S04]  /*0a20*/  LDG.E R4, desc[UR8][R10.64] ;  /* 0x000000080a047981 */ /* 0x000f68000c1e1900 */
[----:B------:R-:W5:Y:S04]  /*0a30*/  LDG.E R5, desc[UR8][R12.64] ;  /* 0x000000080c057981 */ /* 0x000f68000c1e1900 */
[----:B------:R-:W5:Y:S01]  /*0a40*/  LDG.E R17, desc[UR8][R16.64] ;  /* 0x0000000810117981 */ /* 0x000f62000c1e1900 */
[----:B------:R-:W-:Y:S01]  /*0a50*/  UIADD3 UR4, UPT, UPT, UR4, 0x8, URZ ;  /* 0x0000000804047890 */ /* 0x000fe2000fffe0ff */
[----:B--2---:R-:W-:-:S04]  /*0a60*/  FADD R19, R19, -R2 ;  /* 0x8000000213137221 */ /* 0x004fc80000000000 */
[----:B------:R-:W-:Y:S01]  /*0a70*/  FFMA R19, R19, R19, R24 ;  /* 0x0000001313137223 */ /* 0x000fe20000000018 */
[----:B---3--:R-:W-:-:S04]  /*0a80*/  FADD R18, R18, -R25 ;  /* 0x8000001912127221 */ /* 0x008fc80000000000 */
[----:B------:R-:W-:Y:S01]  /*0a90*/  FFMA R19, R18, R18, R19 ;  /* 0x0000001212137223 */ /* 0x000fe20000000013 */
[----:B----4-:R-:W-:-:S04]  /*0aa0*/  FADD R22, R23, -R22 ;  /* 0x8000001617167221 */ /* 0x010fc80000000000 */
[----:B------:R-:W-:Y:S01]  /*0ab0*/  FFMA R19, R22, R22, R19 ;  /* 0x0000001616137223 */ /* 0x000fe20000000013 */
[----:B------:R-:W-:-:S04]  /*0ac0*/  FADD R20, R21, -R20 ;  /* 0x8000001415147221 */ /* 0x000fc80000000000 */
[----:B------:R-:W-:Y:S01]  /*0ad0*/  FFMA R19, R20, R20, R19 ;  /* 0x0000001414137223 */ /* 0x000fe20000000013 */
[----:B------:R-:W-:-:S04]  /*0ae0*/  FADD R26, R26, -R7 ;  /* 0x800000071a1a7221 */ /* 0x000fc80000000000 */
[----:B------:R-:W-:Y:S01]  /*0af0*/  FFMA R19, R26, R26, R19 ;  /* 0x0000001a1a137223 */ /* 0x000fe20000000013 */
[----:B------:R-:W-:-:S04]  /*0b00*/  FADD R28, R28, -R29 ;  /* 0x8000001d1c1c7221 */ /* 0x000fc80000000000 */
[----:B------:R-:W-:Y:S01]  /*0b10*/  FFMA R19, R28, R28, R19 ;  /* 0x0000001c1c137223 */ /* 0x000fe20000000013 */
[----:B-----5:R-:W-:-:S04]  /*0b20*/  FADD R4, R4, -R5 ;  /* 0x8000000504047221 */ /* 0x020fc80000000000 */
[----:B------:R-:W-:Y:S01]  /*0b30*/  FFMA R19, R4, R4, R19 ;  /* 0x0000000404137223 */ /* 0x000fe20000000013 */
[----:B------:R-:W-:-:S04]  /*0b40*/  FADD R14, R14, -R17 ;  /* 0x800000110e0e7221 */ /* 0x000fc80000000000 */
[----:B------:R-:W-:-:S07]  /*0b50*/  FFMA R24, R14, R14, R19 ;  /* 0x0000000e0e187223 */ /* 0x000fce0000000013 */
.L_x_112:
        /* <DEDUP_REMOVED lines=8> */
[----:B0-----:R-:W-:-:S04]  /*0be0*/  IMAD.WIDE R4, R9, 0x4, R4 ;  /* 0x0000000409047825 */ /* 0x001fc800078e0204 */
[----:B-1----:R-:W-:-:S04]  /*0bf0*/  IMAD.WIDE R6, R9, 0x4, R6 ;  /* 0x0000000409067825 */ /* 0x002fc800078e0206 */
[C---:B------:R-:W-:Y:S02]  /*0c00*/  IMAD.WIDE R8, R0.reuse, 0x4, R4 ;  /* 0x0000000400087825 */ /* 0x040fe400078e0204 */
[----:B------:R-:W2:Y:S02]  /*0c10*/  LDG.E R4, desc[UR8][R4.64] ;  /* 0x0000000804047981 */ /* 0x000ea4000c1e1900 */
[C---:B------:R-:W-:Y:S02]  /*0c20*/  IMAD.WIDE R10, R0.reuse, 0x4, R6 ;  /* 0x00000004000a7825 */ /* 0x040fe400078e0206 */
[----:B------:R-:W2:Y:S02]  /*0c30*/  LDG.E R7, desc[UR8][R6.64] ;  /* 0x0000000806077981 */ /* 0x000ea4000c1e1900 */
[C---:B------:R-:W-:Y:S02]  /*0c40*/  IMAD.WIDE R12, R0.reuse, 0x4, R8 ;  /* 0x00000004000c7825 */ /* 0x040fe400078e0208 */
[----:B------:R-:W3:Y:S02]  /*0c50*/  LDG.E R2, desc[UR8][R8.64] ;  /* 0x0000000808027981 */ /* 0x000ee4000c1e1900 */
[----:B------:R-:W-:-:S02]  /*0c60*/  IMAD.WIDE R14, R0, 0x4, R10 ;  /* 0x00000004000e7825 */ /* 0x000fc400078e020a */
[----:B------:R-:W3:Y:S02]  /*0c70*/  LDG.E R21, desc[UR8][R10.64] ;  /* 0x000000080a157981 */ /* 0x000ee4000c1e1900 */
[C---:B------:R-:W-:Y:S02]  /*0c80*/  IMAD.WIDE R16, R0.reuse, 0x4, R12 ;  /* 0x0000000400107825 */ /* 0x040fe400078e020c */
[----:B------:R-:W4:Y:S02]  /*0c90*/  LDG.E R20, desc[UR8][R12.64] ;  /* 0x000000080c147981 */ /* 0x000f24000c1e1900 */
[----:B------:R-:W-:Y:S02]  /*0ca0*/  IMAD.WIDE R18, R0, 0x4, R14 ;  /* 0x0000000400127825 */ /* 0x000fe400078e020e */
[----:B------:R-:W4:Y:S04]  /*0cb0*/  LDG.E R23, desc[UR8][R14.64] ;  /* 0x000000080e177981 */ /* 0x000f28000c1e1900 */
        /* <DEDUP_REMOVED lines=9> */
[----:B-----5:R-:W-:-:S04]  /*0d50*/  FADD R24, R16, -R19 ;  /* 0x8000001310187221 */ /* 0x020fc80000000000 */
[----:B------:R-:W-:-:S07]  /*0d60*/  FFMA R24, R24, R24, R7 ;  /* 0x0000001818187223 */ /* 0x000fce0000000007 */
.L_x_113:
[----:B------:R-:W-:Y:S05]  /*0d70*/  BRA.U !UP1, `(.L_x_109) ;  /* 0x0000000109387547 */ /* 0x000fea000b800000 */
[----:B------:R-:W0:Y:S01]  /*0d80*/  LDC.64 R8, c[0x0][0x390] ;  /* 0x0000e400ff087b82 */ /* 0x000e220000000a00 */
[----:B------:R-:W-:Y:S01]  /*0d90*/  IMAD R13, R0, UR4, R3 ;  /* 0x00000004000d7c24 */ /* 0x000fe2000f8e0203 */
[----:B------:R-:W-:-:S06]  /*0da0*/  UIADD3 UR5, UPT, UPT, -UR5, URZ, URZ ;  /* 0x000000ff05057290 */ /* 0x000fcc000fffe1ff */
[----:B------:R-:W1:Y:S06]  /*0db0*/  LDC.64 R10, c[0x0][0x388] ;  /* 0x0000e200ff0a7b82 */ /* 0x000e6c0000000a00 */
.L_x_114:
[----:B0-----:R-:W-:-:S04]  /*0dc0*/  IMAD.WIDE R4, R13, 0x4, R8 ;  /* 0x000000040d047825 */ /* 0x001fc800078e0208 */
[C---:B-1----:R-:W-:Y:S02]  /*0dd0*/  IMAD.WIDE R6, R13.reuse, 0x4, R10 ;  /* 0x000000040d067825 */ /* 0x042fe400078e020a */
[----:B------:R-:W2:Y:S04]  /*0de0*/  LDG.E R4, desc[UR8][R4.64] ;  /* 0x0000000804047981 */ /* 0x000ea8000c1e1900 */
[----:B------:R-:W2:Y:S01]  /*0df0*/  LDG.E R7, desc[UR8][R6.64] ;  /* 0x0000000806077981 */ /* 0x000ea2000c1e1900 */
[----:B------:R-:W-:Y:S01]  /*0e00*/  UIADD3 UR5, UPT, UPT, UR5, 0x1, URZ ;  /* 0x0000000105057890 */ /* 0x000fe2000fffe0ff */
[----:B------:R-:W-:-:S03]  /*0e10*/  IADD3 R13, PT, PT, R13, R0, RZ ;  /* 0x000000000d0d7210 */ /* 0x000fc60007ffe0ff */
[----:B------:R-:W-:Y:S01]  /*0e20*/  UISETP.NE.AND UP0, UPT, UR5, URZ, UPT ;  /* 0x000000ff0500728c */ /* 0x000fe2000bf05270 */
[----:B--2---:R-:W-:-:S04]  /*0e30*/  FADD R15, R4, -R7 ;  /* 0x80000007040f7221 */ /* 0x004fc80000000000 */
[----:B------:R-:W-:-:S04]  /*0e40*/  FFMA R24, R15, R15, R24 ;  /* 0x0000000f0f187223 */ /* 0x000fc80000000018 */
[----:B------:R-:W-:Y:S05]  /*0e50*/  BRA.U UP0, `(.L_x_114) ;  /* 0xfffffffd00d87547 */ /* 0x000fea000b83ffff */
.L_x_109:
[----:B------:R-:W0:Y:S02]  /*0e60*/  LDC.64 R4, c[0x0][0x398] ;  /* 0x0000e600ff047b82 */ /* 0x000e240000000a00 */
[----:B0-----:R-:W-:-:S05]  /*0e70*/  IMAD.WIDE R2, R3, 0x4, R4 ;  /* 0x0000000403027825 */ /* 0x001fca00078e0204 */
[----:B------:R-:W-:Y:S01]  /*0e80*/  STG.E desc[UR8][R2.64], R24 ;  /* 0x0000001802007986 */ /* 0x000fe2000c101908 */
[----:B------:R-:W-:Y:S05]  /*0e90*/  EXIT ;  /* 0x000000000000794d */ /* 0x000fea0003800000 */
.L_x_115:
        /* <DEDUP_REMOVED lines=14> */
.L_x_135:


//--------------------- .text._Z8matScaleiPff     --------------------------
	.section	.text._Z8matScaleiPff,"ax",@progbits
	.align	128
        .global         _Z8matScaleiPff
        .type           _Z8matScaleiPff,@function
        .size           _Z8matScaleiPff,(.L_x_136 - _Z8matScaleiPff)
        .other          _Z8matScaleiPff,@"STO_CUDA_ENTRY STV_DEFAULT"
_Z8matScaleiPff:
.text._Z8matScaleiPff:
        /* <DEDUP_REMOVED lines=9> */
[----:B------:R-:W1:Y:S01]  /*0090*/  LDCU.64 UR4, c[0x0][0x358] ;  /* 0x00006b00ff0477ac */ /* 0x000e620008000a00 */
[----:B------:R-:W2:Y:S01]  /*00a0*/  LDCU UR6, c[0x0][0x390] ;  /* 0x00007200ff0677ac */ /* 0x000ea20008000800 */
[----:B0-----:R-:W-:-:S05]  /*00b0*/  IMAD.WIDE R2, R5, 0x4, R2 ;  /* 0x0000000405027825 */ /* 0x001fca00078e0202 */
[----:B-1----:R-:W2:Y:S02]  /*00c0*/  LDG.E R0, desc[UR4][R2.64] ;  /* 0x0000000402007981 */ /* 0x002ea4000c1e1900 */
[----:B--2---:R-:W-:-:S05]  /*00d0*/  FMUL R5, R0, UR6 ;  /* 0x0000000600057c20 */ /* 0x004fca0008400000 */
[----:B------:R-:W-:Y:S01]  /*00e0*/  STG.E desc[UR4][R2.64], R5 ;  /* 0x0000000502007986 */ /* 0x000fe2000c101904 */
[----:B------:R-:W-:Y:S05]  /*00f0*/  EXIT ;  /* 0x000000000000794d */ /* 0x000fea0003800000 */
.L_x_116:
        /* <DEDUP_REMOVED lines=16> */
.L_x_136:


//--------------------- .text._Z6matSubiPfS_S_    --------------------------
	.section	.text._Z6matSubiPfS_S_,"ax",@progbits
	.align	128
        .global         _Z6matSubiPfS_S_
        .type           _Z6matSubiPfS_S_,@function
        .size           _Z6matSubiPfS_S_,(.L_x_137 - _Z6matSubiPfS_S_)
        .other          _Z6matSubiPfS_S_,@"STO_CUDA_ENTRY STV_DEFAULT"
_Z6matSubiPfS_S_:
.text._Z6matSubiPfS_S_:
        /* <DEDUP_REMOVED lines=15> */
[----:B------:R-:W4:Y:S01]  /*00f0*/  LDG.E R5, desc[UR4][R4.64] ;  /* 0x0000000404057981 */ /* 0x000f22000c1e1900 */
[----:B---3--:R-:W-:-:S04]  /*0100*/  IMAD.WIDE R6, R9, 0x4, R6 ;  /* 0x0000000409067825 */ /* 0x008fc800078e0206 */
[----:B----4-:R-:W-:-:S05]  /*0110*/  FADD R9, R2, -R5 ;  /* 0x8000000502097221 */ /* 0x010fca0000000000 */
[----:B------:R-:W-:Y:S01]  /*0120*/  STG.E desc[UR4][R6.64], R9 ;  /* 0x0000000906007986 */ /* 0x000fe2000c101904 */
[----:B------:R-:W-:Y:S05]  /*0130*/  EXIT ;  /* 0x000000000000794d */ /* 0x000fea0003800000 */
.L_x_117:
        /* <DEDUP_REMOVED lines=12> */
.L_x_137:


//--------------------- .text._Z6matAddiPfS_S_    --------------------------
	.section	.text._Z6matAddiPfS_S_,"ax",@progbits
	.align	128
        .global         _Z6matAddiPfS_S_
        .type           _Z6matAddiPfS_S_,@function
        .size           _Z6matAddiPfS_S_,(.L_x_138 - _Z6matAddiPfS_S_)
        .other          _Z6matAddiPfS_S_,@"STO_CUDA_ENTRY STV_DEFAULT"
_Z6matAddiPfS_S_:
.text._Z6matAddiPfS_S_:
        /* <DEDUP_REMOVED lines=17> */
[----:B----4-:R-:W-:-:S05]  /*0110*/  FADD R9, R2, R5 ;  /* 0x0000000502097221 */ /* 0x010fca0000000000 */
[----:B------:R-:W-:Y:S01]  /*0120*/  STG.E desc[UR4][R6.64], R9 ;  /* 0x0000000906007986 */ /* 0x000fe2000c101904 */
[----:B------:R-:W-:Y:S05]  /*0130*/  EXIT ;  /* 0x000000000000794d */ /* 0x000fea0003800000 */
.L_x_118:
        /* <DEDUP_REMOVED lines=12> */
.L_x_138:


//--------------------- .text._Z9setRowValiiPff   --------------------------
	.section	.text._Z9setRowValiiPff,"ax",@progbits
	.align	128
        .global         _Z9setRowValiiPff
        .type           _Z9setRowValiiPff,@function
        .size           _Z9setRowValiiPff,(.L_x_139 - _Z9setRowValiiPff)
        .other          _Z9setRowValiiPff,@"STO_CUDA_ENTRY STV_DEFAULT"
_Z9setRowValiiPff:
.text._Z9setRowValiiPff:
        /* <DEDUP_REMOVED lines=8> */
[----:B------:R-:W0:Y:S01]  /*0080*/  LDC R5, c[0x0][0x384] ;  /* 0x0000e100ff057b82 */ /* 0x000e220000000800 */
[----:B------:R-:W1:Y:S07]  /*0090*/  LDCU.64 UR4, c[0x0][0x358] ;  /* 0x00006b00ff0477ac */ /* 0x000e6e0008000a00 */
[----:B------:R-:W2:Y:S08]  /*00a0*/  LDC.64 R2, c[0x0][0x388] ;  /* 0x0000e200ff027b82 */ /* 0x000eb00000000a00 */
[----:B------:R-:W1:Y:S01]  /*00b0*/  LDC R7, c[0x0][0x390] ;  /* 0x0000e400ff077b82 */ /* 0x000e620000000800 */
[----:B0-----:R-:W-:-:S04]  /*00c0*/  IMAD R5, R5, UR6, R0 ;  /* 0x0000000605057c24 */ /* 0x001fc8000f8e0200 */
[----:B--2---:R-:W-:-:S05]  /*00d0*/  IMAD.WIDE R2, R5, 0x4, R2 ;  /* 0x0000000405027825 */ /* 0x004fca00078e0202 */
[----:B-1----:R-:W-:Y:S01]  /*00e0*/  STG.E desc[UR4][R2.64], R7 ;  /* 0x0000000702007986 */ /* 0x002fe2000c101904 */
[----:B------:R-:W-:Y:S05]  /*00f0*/  EXIT ;  /* 0x000000000000794d */ /* 0x000fea0003800000 */
.L_x_119:
        /* <DEDUP_REMOVED lines=16> */
.L_x_139:


//--------------------- .text._Z7setZeroiPf       --------------------------
	.section	.text._Z7setZeroiPf,"ax",@progbits
	.align	128
        .global         _Z7setZeroiPf
        .type           _Z7setZeroiPf,@function
        .size           _Z7setZeroiPf,(.L_x_140 - _Z7setZeroiPf)
        .other          _Z7setZeroiPf,@"STO_CUDA_ENTRY STV_DEFAULT"
_Z7setZeroiPf:
.text._Z7setZeroiPf:
        /* <DEDUP_REMOVED lines=10> */
[----:B0-----:R-:W-:-:S05]  /*00a0*/  IMAD.WIDE R2, R5, 0x4, R2 ;  /* 0x0000000405027825 */ /* 0x001fca00078e0202 */
[----:B-1----:R-:W-:Y:S01]  /*00b0*/  STG.E desc[UR4][R2.64], RZ ;  /* 0x000000ff02007986 */ /* 0x002fe2000c101904 */
[----:B------:R-:W-:Y:S05]  /*00c0*/  EXIT ;  /* 0x000000000000794d */ /* 0x000fea0003800000 */
.L_x_120:
        /* <DEDUP_REMOVED lines=11> */
.L_x_140:


//--------------------- .nv.shared._Z16matrixVectorMultiPfS_S_ --------------------------
	.section	.nv.shared._Z16matrixVectorMultiPfS_S_,"aw",@nobits
	.sectionflags	@""
	.align	4
.nv.shared._Z16matrixVectorMultiPfS_S_:
	.zero		1280


//--------------------- .nv.shared.reserved.0     --------------------------
	.section	.nv.shared.reserved.0,"aw",@nobits
	.weak		__nv_reservedSMEM_offset_0_alias
	.size		__nv_reservedSMEM_offset_0_alias, 0, 64
	.other		__nv_reservedSMEM_offset_0_alias,@"STO_CUDA_RESERVED_SHARED STV_DEFAULT"
__nv_reservedSMEM_offset_0_alias:
	.zero		0
	.zero		64


//--------------------- .nv.constant0._Z16matrixVectorMultiPfS_S_ --------------------------
	.section	.nv.constant0._Z16matrixVectorMultiPfS_S_,"a",@progbits
	.sectionflags	@""
	.align	4
.nv.constant0._Z16matrixVectorMultiPfS_S_:
	.zero		928


//--------------------- .nv.constant0._Z18uniqueWeightToFulliiiPiPfS0_ --------------------------
	.section	.nv.constant0._Z18uniqueWeightToFulliiiPiPfS0_,"a",@progbits
	.sectionflags	@""
	.align	4
.nv.constant0._Z18uniqueWeightToFulliiiPiPfS0_:
	.zero		936


//--------------------- .nv.constant0._Z23fullWeightDerivToUniqueiiPiPfS0_ --------------------------
	.section	.nv.constant0._Z23fullWeightDerivToUniqueiiPiPfS0_,"a",@progbits
	.sectionflags	@""
	.align	4
.nv.constant0._Z23fullWeightDerivToUniqueiiPiPfS0_:
	.zero		928


//--------------------- .nv.constant0._Z10matMulSimpiiiPfS_S_ --------------------------
	.section	.nv.constant0._Z10matMulSimpiiiPfS_S_,"a",@progbits
	.sectionflags	@""
	.align	4
.nv.constant0._Z10matMulSimpiiiPfS_S_:
	.zero		936


//--------------------- .nv.constant0._Z11makePredictiiPfS_ --------------------------
	.section	.nv.constant0._Z11makePredictiiPfS_,"a",@progbits
	.sectionflags	@""
	.align	4
.nv.constant0._Z11makePredictiiPfS_:
	.zero		920


//--------------------- .nv.constant0._Z18addBiasAndActivateiiPfS_ --------------------------
	.section	.nv.constant0._Z18addBiasAndActivateiiPfS_,"a",@progbits
	.sectionflags	@""
	.align	4
.nv.constant0._Z18addBiasAndActivateiiPfS_:
	.zero		920


//--------------------- .nv.constant0._Z7addBiasiiPfS_ --------------------------
	.section	.nv.constant0._Z7addBiasiiPfS_,"a",@progbits
	.sectionflags	@""
	.align	4
.nv.constant0._Z7addBiasiiPfS_:
	.zero		920


//--------------------- .nv.constant0._Z13transposeSimpiiPfS_ --------------------------
	.section	.nv.constant0._Z13transposeSimpiiPfS_,"a",@progbits
	.sectionflags	@""
	.align	4
.nv.constant0._Z13transposeSimpiiPfS_:
	.zero		920


//--------------------- .nv.constant0._Z7softMaxiiPf --------------------------
	.section	.nv.constant0._Z7softMaxiiPf,"a",@progbits
	.sectionflags	@""
	.align	4
.nv.constant0._Z7softMaxiiPf:
	.zero		912


//--------------------- .nv.constant0._Z10biasDerivsiiPfS_ --------------------------
	.section	.nv.constant0._Z10biasDerivsiiPfS_,"a",@progbits
	.sectionflags	@""
	.align	4
.nv.constant0._Z10biasDerivsiiPfS_:
	.zero		920


//--------------------- .nv.constant0._Z15activationDeriviPfS_S_ --------------------------
	.section	.nv.constant0._Z15activationDeriviPfS_S_,"a",@progbits
	.sectionflags	@""
	.align	4
.nv.constant0._Z15activationDeriviPfS_S_:
	.zero		928


//--------------------- .nv.constant0._Z11computeLossiiPfS_S_ --------------------------
	.section	.nv.constant0._Z11computeLossiiPfS_S_,"a",@progbits
	.sectionflags	@""
	.align	4
.nv.constant0._Z11computeLossiiPfS_S_:
	.zero		928


//--------------------- .nv.constant0._Z8matScaleiPff --------------------------
	.section	.nv.constant0._Z8matScaleiPff,"a",@progbits
	.sectionflags	@""
	.align	4
.nv.constant0._Z8matScaleiPff:
	.zero		916


//--------------------- .nv.constant0._Z6matSubiPfS_S_ --------------------------
	.section	.nv.constant0._Z6matSubiPfS_S_,"a",@progbits
	.sectionflags	@""
	.align	4
.nv.constant0._Z6matSubiPfS_S_:
	.zero		928


//--------------------- .nv.constant0._Z6matAddiPfS_S_ --------------------------
	.section	.nv.constant0._Z6matAddiPfS_S_,"a",@progbits
	.sectionflags	@""
	.align	4
.nv.constant0._Z6matAddiPfS_S_:
	.zero		928


//--------------------- .nv.constant0._Z9setRowValiiPff --------------------------
	.section	.nv.constant0._Z9setRowValiiPff,"a",@progbits
	.sectionflags	@""
	.align	4
.nv.constant0._Z9setRowValiiPff:
	.zero		916


//--------------------- .nv.constant0._Z7setZeroiPf --------------------------
	.section	.nv.constant0._Z7setZeroiPf,"a",@progbits
	.sectionflags	@""
	.align	4
.nv.constant0._Z7setZeroiPf:
	.zero		912


//--------------------- SYMBOLS --------------------------

	.type		.nv.reservedSmem.offset0,@object
	.size		.nv.reservedSmem.offset0,0x4
	.type		.nv.reservedSmem.cap,@object
	.size		.nv.reservedSmem.cap,0x4
